	.target	sm_100a

	.elftype	@"ET_EXEC"


//--------------------- .note.nv.tkinfo           --------------------------
	.section	.note.nv.tkinfo,"",@"SHT_NOTE"
	.sectionflags	@"SHF_NOTE_NV_TKINFO"
	.tkinfo
        /*0018*/ 	.word	0x00000002
        /*0030*/ 	.string	""
        /*0030*/ 	.string	"ptxas"
        /*0030*/ 	.string	"Cuda compilation tools, release 13.0, V13.0.88"
        /*0030*/ 	.string	"Build cuda_13.0.r13.0/compiler.36424714_0"
        /*0030*/ 	.string	"-arch sm_100a -m 64 "



//--------------------- .note.nv.cuinfo           --------------------------
	.section	.note.nv.cuinfo,"",@"SHT_NOTE"
	.sectionflags	@"SHF_NOTE_NV_CUINFO"
        /*0018*/ 	.short	0x0002
        /*001a*/ 	.short	0x0064
        /*001c*/ 	.short	0x0082
	.zero		2


//--------------------- .nv.info                  --------------------------
	.section	.nv.info,"",@"SHT_CUDA_INFO"
	.align	4


	//----- nvinfo : EIATTR_REGCOUNT
	.align		4
        /*0000*/ 	.byte	0x04, 0x2f
        /*0002*/ 	.short	(.L_19 - .L_18)
	.align		4
.L_18:
        /*0004*/ 	.word	index@(_ZN7cutlass13device_kernelINS_4gemm6kernel13GemmUniversalIN4cute5tupleIJiiiiEEENS1_10collective13CollectiveMmaINS1_35MainloopSm100TmaUmmaWarpSpecializedILi44ELi2ELi4ENS5_IJNS4_1CILi1EEESB_SB_EEEEENS5_IJNSA_ILi64EEENSA_ILi16EEENSA_ILi32EEEEEENS_10bfloat16_tENS5_IJlSB_lEEESI_SJ_NS4_8TiledMMAINS4_8MMA_AtomIJNS4_20SM100_MMA_F16BF16_SSISI_SI_fLi64ELi16ELNS4_4UMMA5MajorE0ELSO_0ELNSN_7ScaleInE0ELSP_0EEEEEENS4_6LayoutISC_NS5_IJNSA_ILi0EEEST_ST_EEEEENS5_IJNS4_10UnderscoreESW_SW_EEEEENS4_13SM90_TMA_LOADENS4_14ComposedLayoutINS4_7SwizzleILi2ELi4ELi3EEENS4_18smem_ptr_flag_bitsILi16EEENSS_INS5_IJNSA_ILi8EEESG_EEENS5_IJSG_SB_EEEEEEEvNS4_8identityESZ_S19_vS1A_EENS_8epilogue10collective18CollectiveEpilogueINS1C_23Sm100TmaWarpSpecializedILi2ELi1ELi8ELb1ELb0EEEJSH_NS5_IJNSS_ISE_SB_EENSS_ISF_SB_EEEEESI_SJ_SI_SJ_NS1C_6fusion15FusionCallbacksIS1G_NS1K_17LinearCombinationISI_fSI_fLNS_15FloatRoundStyleE2EEESH_S1J_JEEENS4_5SM1004TMEM4LOAD26SM100_TMEM_LOAD_16dp256b2xESZ_NS10_INS11_ILi1ELi4ELi3EEES14_NSS_INS5_IJS15_SF_EEENS5_IJSF_SB_EEEEEEENS4_17SM75_U32x4_LDSM_NENS4_14SM90_TMA_STOREES1Y_NS4_17SM90_U32x4_STSM_NENS4_39AutoVectorizingCopyWithAssumedAlignmentILi128EEEEEEvvEEEEvNT_6ParamsE)
        /*0008*/ 	.word	0x00000046


	//----- nvinfo : EIATTR_FRAME_SIZE
	.align		4
.L_19:
        /*000c*/ 	.byte	0x04, 0x11
        /*000e*/ 	.short	(.L_21 - .L_20)
	.align		4
.L_20:
        /*0010*/ 	.word	index@($__internal_2_$__cuda_sm10x_tcgen05_guardrail_trap_unallocated_columns_being_dealloced)
        /*0014*/ 	.word	0x00000000


	//----- nvinfo : EIATTR_FRAME_SIZE
	.align		4
.L_21:
        /*0018*/ 	.byte	0x04, 0x11
        /*001a*/ 	.short	(.L_23 - .L_22)
	.align		4
.L_22:
        /*001c*/ 	.word	index@($__internal_1_$__cuda_sm10x_tcgen05_guardrail_trap_phase_invalid_during_alloc)
        /*0020*/ 	.word	0x00000000


	//----- nvinfo : EIATTR_FRAME_SIZE
	.align		4
.L_23:
        /*0024*/ 	.byte	0x04, 0x11
        /*0026*/ 	.short	(.L_25 - .L_24)
	.align		4
.L_24:
        /*0028*/ 	.word	index@($__internal_0_$__cuda_sm10x_tcgen05_guardrail_trap_col_being_dealloced_not_returned_by_alloc)
        /*002c*/ 	.word	0x00000000


	//----- nvinfo : EIATTR_FRAME_SIZE
	.align		4
.L_25:
        /*0030*/ 	.byte	0x04, 0x11
        /*0032*/ 	.short	(.L_27 - .L_26)
	.align		4
.L_26:
        /*0034*/ 	.word	index@(_ZN7cutlass13device_kernelINS_4gemm6kernel13GemmUniversalIN4cute5tupleIJiiiiEEENS1_10collective13CollectiveMmaINS1_35MainloopSm100TmaUmmaWarpSpecializedILi44ELi2ELi4ENS5_IJNS4_1CILi1EEESB_SB_EEEEENS5_IJNSA_ILi64EEENSA_ILi16EEENSA_ILi32EEEEEENS_10bfloat16_tENS5_IJlSB_lEEESI_SJ_NS4_8TiledMMAINS4_8MMA_AtomIJNS4_20SM100_MMA_F16BF16_SSISI_SI_fLi64ELi16ELNS4_4UMMA5MajorE0ELSO_0ELNSN_7ScaleInE0ELSP_0EEEEEENS4_6LayoutISC_NS5_IJNSA_ILi0EEEST_ST_EEEEENS5_IJNS4_10UnderscoreESW_SW_EEEEENS4_13SM90_TMA_LOADENS4_14ComposedLayoutINS4_7SwizzleILi2ELi4ELi3EEENS4_18smem_ptr_flag_bitsILi16EEENSS_INS5_IJNSA_ILi8EEESG_EEENS5_IJSG_SB_EEEEEEEvNS4_8identityESZ_S19_vS1A_EENS_8epilogue10collective18CollectiveEpilogueINS1C_23Sm100TmaWarpSpecializedILi2ELi1ELi8ELb1ELb0EEEJSH_NS5_IJNSS_ISE_SB_EENSS_ISF_SB_EEEEESI_SJ_SI_SJ_NS1C_6fusion15FusionCallbacksIS1G_NS1K_17LinearCombinationISI_fSI_fLNS_15FloatRoundStyleE2EEESH_S1J_JEEENS4_5SM1004TMEM4LOAD26SM100_TMEM_LOAD_16dp256b2xESZ_NS10_INS11_ILi1ELi4ELi3EEES14_NSS_INS5_IJS15_SF_EEENS5_IJSF_SB_EEEEEEENS4_17SM75_U32x4_LDSM_NENS4_14SM90_TMA_STOREES1Y_NS4_17SM90_U32x4_STSM_NENS4_39AutoVectorizingCopyWithAssumedAlignmentILi128EEEEEEvvEEEEvNT_6ParamsE)
        /*0038*/ 	.word	0x00000000


	//----- nvinfo : EIATTR_MIN_STACK_SIZE
	.align		4
.L_27:
        /*003c*/ 	.byte	0x04, 0x12
        /*003e*/ 	.short	(.L_29 - .L_28)
	.align		4
.L_28:
        /*0040*/ 	.word	index@(_ZN7cutlass13device_kernelINS_4gemm6kernel13GemmUniversalIN4cute5tupleIJiiiiEEENS1_10collective13CollectiveMmaINS1_35MainloopSm100TmaUmmaWarpSpecializedILi44ELi2ELi4ENS5_IJNS4_1CILi1EEESB_SB_EEEEENS5_IJNSA_ILi64EEENSA_ILi16EEENSA_ILi32EEEEEENS_10bfloat16_tENS5_IJlSB_lEEESI_SJ_NS4_8TiledMMAINS4_8MMA_AtomIJNS4_20SM100_MMA_F16BF16_SSISI_SI_fLi64ELi16ELNS4_4UMMA5MajorE0ELSO_0ELNSN_7ScaleInE0ELSP_0EEEEEENS4_6LayoutISC_NS5_IJNSA_ILi0EEEST_ST_EEEEENS5_IJNS4_10UnderscoreESW_SW_EEEEENS4_13SM90_TMA_LOADENS4_14ComposedLayoutINS4_7SwizzleILi2ELi4ELi3EEENS4_18smem_ptr_flag_bitsILi16EEENSS_INS5_IJNSA_ILi8EEESG_EEENS5_IJSG_SB_EEEEEEEvNS4_8identityESZ_S19_vS1A_EENS_8epilogue10collective18CollectiveEpilogueINS1C_23Sm100TmaWarpSpecializedILi2ELi1ELi8ELb1ELb0EEEJSH_NS5_IJNSS_ISE_SB_EENSS_ISF_SB_EEEEESI_SJ_SI_SJ_NS1C_6fusion15FusionCallbacksIS1G_NS1K_17LinearCombinationISI_fSI_fLNS_15FloatRoundStyleE2EEESH_S1J_JEEENS4_5SM1004TMEM4LOAD26SM100_TMEM_LOAD_16dp256b2xESZ_NS10_INS11_ILi1ELi4ELi3EEES14_NSS_INS5_IJS15_SF_EEENS5_IJSF_SB_EEEEEEENS4_17SM75_U32x4_LDSM_NENS4_14SM90_TMA_STOREES1Y_NS4_17SM90_U32x4_STSM_NENS4_39AutoVectorizingCopyWithAssumedAlignmentILi128EEEEEEvvEEEEvNT_6ParamsE)
        /*0044*/ 	.word	0x00000000
.L_29:


//--------------------- .nv.compat                --------------------------
	.section	.nv.compat,"",@"SHT_CUDA_COMPAT_INFO"
	.align	4
        /*0000*/ 	.byte	0x02, 0x09, 0x01, 0x00, 0x02, 0x02, 0x02, 0x00, 0x02, 0x05, 0x05, 0x00, 0x03, 0x07, 0x01, 0x01
        /*0010*/ 	.byte	0x02, 0x03, 0x01, 0x00, 0x02, 0x06, 0x01, 0x00, 0x04, 0x0b, 0x08, 0x00, 0x09, 0x00, 0x00, 0x00
        /*0020*/ 	.byte	0x00, 0x00, 0x00, 0x00


//--------------------- .nv.info._ZN7cutlass13device_kernelINS_4gemm6kernel13GemmUniversalIN4cute5tupleIJiiiiEEENS1_10collective13CollectiveMmaINS1_35MainloopSm100TmaUmmaWarpSpecializedILi44ELi2ELi4ENS5_IJNS4_1CILi1EEESB_SB_EEEEENS5_IJNSA_ILi64EEENSA_ILi16EEENSA_ILi32EEEEEENS_10bfloat16_tENS5_IJlSB_lEEESI_SJ_NS4_8TiledMMAINS4_8MMA_AtomIJNS4_20SM100_MMA_F16BF16_SSISI_SI_fLi64ELi16ELNS4_4UMMA5MajorE0ELSO_0ELNSN_7ScaleInE0ELSP_0EEEEEENS4_6LayoutISC_NS5_IJNSA_ILi0EEEST_ST_EEEEENS5_IJNS4_10UnderscoreESW_SW_EEEEENS4_13SM90_TMA_LOADENS4_14ComposedLayoutINS4_7SwizzleILi2ELi4ELi3EEENS4_18smem_ptr_flag_bitsILi16EEENSS_INS5_IJNSA_ILi8EEESG_EEENS5_IJSG_SB_EEEEEEEvNS4_8identityESZ_S19_vS1A_EENS_8epilogue10collective18CollectiveEpilogueINS1C_23Sm100TmaWarpSpecializedILi2ELi1ELi8ELb1ELb0EEEJSH_NS5_IJNSS_ISE_SB_EENSS_ISF_SB_EEEEESI_SJ_SI_SJ_NS1C_6fusion15FusionCallbacksIS1G_NS1K_17LinearCombinationISI_fSI_fLNS_15FloatRoundStyleE2EEESH_S1J_JEEENS4_5SM1004TMEM4LOAD26SM100_TMEM_LOAD_16dp256b2xESZ_NS10_INS11_ILi1ELi4ELi3EEES14_NSS_INS5_IJS15_SF_EEENS5_IJSF_SB_EEEEEEENS4_17SM75_U32x4_LDSM_NENS4_14SM90_TMA_STOREES1Y_NS4_17SM90_U32x4_STSM_NENS4_39AutoVectorizingCopyWithAssumedAlignmentILi128EEEEEEvvEEEEvNT_6ParamsE --------------------------
	.section	.nv.info._ZN7cutlass13device_kernelINS_4gemm6kernel13GemmUniversalIN4cute5tupleIJiiiiEEENS1_10collective13CollectiveMmaINS1_35MainloopSm100TmaUmmaWarpSpecializedILi44ELi2ELi4ENS5_IJNS4_1CILi1EEESB_SB_EEEEENS5_IJNSA_ILi64EEENSA_ILi16EEENSA_ILi32EEEEEENS_10bfloat16_tENS5_IJlSB_lEEESI_SJ_NS4_8TiledMMAINS4_8MMA_AtomIJNS4_20SM100_MMA_F16BF16_SSISI_SI_fLi64ELi16ELNS4_4UMMA5MajorE0ELSO_0ELNSN_7ScaleInE0ELSP_0EEEEEENS4_6LayoutISC_NS5_IJNSA_ILi0EEEST_ST_EEEEENS5_IJNS4_10UnderscoreESW_SW_EEEEENS4_13SM90_TMA_LOADENS4_14ComposedLayoutINS4_7SwizzleILi2ELi4ELi3EEENS4_18smem_ptr_flag_bitsILi16EEENSS_INS5_IJNSA_ILi8EEESG_EEENS5_IJSG_SB_EEEEEEEvNS4_8identityESZ_S19_vS1A_EENS_8epilogue10collective18CollectiveEpilogueINS1C_23Sm100TmaWarpSpecializedILi2ELi1ELi8ELb1ELb0EEEJSH_NS5_IJNSS_ISE_SB_EENSS_ISF_SB_EEEEESI_SJ_SI_SJ_NS1C_6fusion15FusionCallbacksIS1G_NS1K_17LinearCombinationISI_fSI_fLNS_15FloatRoundStyleE2EEESH_S1J_JEEENS4_5SM1004TMEM4LOAD26SM100_TMEM_LOAD_16dp256b2xESZ_NS10_INS11_ILi1ELi4ELi3EEES14_NSS_INS5_IJS15_SF_EEENS5_IJSF_SB_EEEEEEENS4_17SM75_U32x4_LDSM_NENS4_14SM90_TMA_STOREES1Y_NS4_17SM90_U32x4_STSM_NENS4_39AutoVectorizingCopyWithAssumedAlignmentILi128EEEEEEvvEEEEvNT_6ParamsE,"",@"SHT_CUDA_INFO"
	.sectionflags	@""
	.align	4


	//----- nvinfo : EIATTR_CUDA_API_VERSION
	.align		4
        /*0000*/ 	.byte	0x04, 0x37
        /*0002*/ 	.short	(.L_31 - .L_30)
.L_30:
        /*0004*/ 	.word	0x00000082


	//----- nvinfo : EIATTR_KPARAM_INFO
	.align		4
.L_31:
        /*0008*/ 	.byte	0x04, 0x17
        /*000a*/ 	.short	(.L_33 - .L_32)
.L_32:
        /*000c*/ 	.word	0x00000000
        /*0010*/ 	.short	0x0000
        /*0012*/ 	.short	0x0000
        /*0014*/ 	.byte	0x00, 0xf0, 0x01, 0x20


	//----- nvinfo : EIATTR_AT_ENTRY_FRAGMENTS
	.align		4
.L_33:
        /*0018*/ 	.byte	0x04, 0x4f
        /*001a*/ 	.short	(.L_35 - .L_34)


	//   ....[0]....
.L_34:
        /*001c*/ 	.word	0x00000006


	//----- nvinfo : EIATTR_RESERVED_SMEM_USED
	.align		4
.L_35:
        /*0020*/ 	.byte	0x01, 0x41
	.zero		2


	//----- nvinfo : EIATTR_SPARSE_MMA_MASK
	.align		4
        /*0024*/ 	.byte	0x03, 0x50
        /*0026*/ 	.short	0x0000


	//----- nvinfo : EIATTR_TCGEN05_1CTA_USED
	.align		4
        /*0028*/ 	.byte	0x01, 0x51
	.zero		2


	//----- nvinfo : EIATTR_MAXREG_COUNT
	.align		4
        /*002c*/ 	.byte	0x03, 0x1b
        /*002e*/ 	.short	0x00ff


	//----- nvinfo : EIATTR_NUM_BARRIERS
	.align		4
        /*0030*/ 	.byte	0x02, 0x4c
        /*0032*/ 	.byte	0x07
	.zero		1


	//----- nvinfo : EIATTR_EXTERNS
	.align		4
        /*0034*/ 	.byte	0x04, 0x0f
        /*0036*/ 	.short	(.L_37 - .L_36)


	//   ....[0]....
	.align		4
.L_36:
        /*0038*/ 	.word	index@(__assertfail)


	//----- nvinfo : EIATTR_MERCURY_ISA_VERSION
	.align		4
.L_37:
        /*003c*/ 	.byte	0x03, 0x5f
        /*003e*/ 	.short	0x0101


	//----- nvinfo : EIATTR_INT_WARP_WIDE_INSTR_OFFSETS
	.align		4
        /*0040*/ 	.byte	0x04, 0x31
        /*0042*/ 	.short	(.L_39 - .L_38)


	//   ....[0]....
.L_38:
        /*0044*/ 	.word	0x000022d0


	//   ....[1]....
        /*0048*/ 	.word	0x00005310


	//   ....[2]....
        /*004c*/ 	.word	0x00005340


	//   ....[3]....
        /*0050*/ 	.word	0x00005390


	//   ....[4]....
        /*0054*/ 	.word	0x00005d70


	//   ....[5]....
        /*0058*/ 	.word	0x00005eb0


	//----- nvinfo : EIATTR_COOP_GROUP_MASK_REGIDS
	.align		4
.L_39:
        /*005c*/ 	.byte	0x04, 0x29
        /*005e*/ 	.short	(.L_41 - .L_40)


	//   ....[0]....
.L_40:
        /*0060*/ 	.word	0xffffffff


	//   ....[1]....
        /*0064*/ 	.word	0xffffffff


	//   ....[2]....
        /*0068*/ 	.word	0xffffffff


	//   ....[3]....
        /*006c*/ 	.word	0xffffffff


	//   ....[4]....
        /*0070*/ 	.word	0xffffffff


	//   ....[5]....
        /*0074*/ 	.word	0xffffffff


	//   ....[6]....
        /*0078*/ 	.word	0xffffffff


	//   ....[7]....
        /*007c*/ 	.word	0xffffffff


	//   ....[8]....
        /*0080*/ 	.word	0xffffffff


	//   ....[9]....
        /*0084*/ 	.word	0xffffffff


	//   ....[10]....
        /*0088*/ 	.word	0xffffffff


	//   ....[11]....
        /*008c*/ 	.word	0xffffffff


	//   ....[12]....
        /*0090*/ 	.word	0xffffffff


	//----- nvinfo : EIATTR_COOP_GROUP_INSTR_OFFSETS
	.align		4
.L_41:
        /*0094*/ 	.byte	0x04, 0x28
        /*0096*/ 	.short	(.L_43 - .L_42)


	//   ....[0]....
.L_42:
        /*0098*/ 	.word	0x00000090


	//   ....[1]....
        /*009c*/ 	.word	0x000004d0


	//   ....[2]....
        /*00a0*/ 	.word	0x00000b70


	//   ....[3]....
        /*00a4*/ 	.word	0x00000cd0


	//   ....[4]....
        /*00a8*/ 	.word	0x00000dd0


	//   ....[5]....
        /*00ac*/ 	.word	0x00000f40


	//   ....[6]....
        /*00b0*/ 	.word	0x000010e0


	//   ....[7]....
        /*00b4*/ 	.word	0x000021b0


	//   ....[8]....
        /*00b8*/ 	.word	0x00004610


	//   ....[9]....
        /*00bc*/ 	.word	0x00004820


	//   ....[10]....
        /*00c0*/ 	.word	0x00004850


	//   ....[11]....
        /*00c4*/ 	.word	0x00005200


	//   ....[12]....
        /*00c8*/ 	.word	0x00005430


	//----- nvinfo : EIATTR_VRC_CTA_INIT_COUNT
	.align		4
.L_43:
        /*00cc*/ 	.byte	0x02, 0x4a
        /*00ce*/ 	.byte	0x80
	.zero		1


	//----- nvinfo : EIATTR_SYSCALL_OFFSETS
	.align		4
        /*00d0*/ 	.byte	0x04, 0x46
        /*00d2*/ 	.short	(.L_45 - .L_44)


	//   ....[0]....
.L_44:
        /*00d4*/ 	.word	0x00006990


	//   ....[1]....
        /*00d8*/ 	.word	0x00006a80


	//   ....[2]....
        /*00dc*/ 	.word	0x00007140


	//----- nvinfo : EIATTR_MBARRIER_INSTR_OFFSETS
	.align		4
.L_45:
        /*00e0*/ 	.byte	0x04, 0x39
        /*00e2*/ 	.short	(.L_47 - .L_46)


	//   ....[0]....
.L_46:
        /*00e4*/ 	.word	0x000005d0
        /*00e8*/ 	.word	0x000000ff
        /*00ec*/ 	.word	0x00000000
        /*00f0*/ 	.short	0x0100
        /*00f2*/ 	.byte	0x05
	.zero		1


	//   ....[1]....
        /*00f4*/ 	.word	0x000005e0
        /*00f8*/ 	.word	0x000000ff
        /*00fc*/ 	.word	0x00000160
        /*0100*/ 	.short	0x0100
        /*0102*/ 	.byte	0x05
	.zero		1


	//   ....[2]....
        /*0104*/ 	.word	0x000005f0
        /*0108*/ 	.word	0x000000ff
        /*010c*/ 	.word	0x00000008
        /*0110*/ 	.short	0x0100
        /*0112*/ 	.byte	0x05
	.zero		1


	//   ....[3]....
        /*0114*/ 	.word	0x00000600
        /*0118*/ 	.word	0x000000ff
        /*011c*/ 	.word	0x00000168
        /*0120*/ 	.short	0x0100
        /*0122*/ 	.byte	0x05
	.zero		1


	//   ....[4]....
        /*0124*/ 	.word	0x00000610
        /*0128*/ 	.word	0x000000ff
        /*012c*/ 	.word	0x00000010
        /*0130*/ 	.short	0x0100
        /*0132*/ 	.byte	0x05
	.zero		1


	//   ....[5]....
        /*0134*/ 	.word	0x00000620
        /*0138*/ 	.word	0x000000ff
        /*013c*/ 	.word	0x00000170
        /*0140*/ 	.short	0x0100
        /*0142*/ 	.byte	0x05
	.zero		1


	//   ....[6]....
        /*0144*/ 	.word	0x00000630
        /*0148*/ 	.word	0x000000ff
        /*014c*/ 	.word	0x00000018
        /*0150*/ 	.short	0x0100
        /*0152*/ 	.byte	0x05
	.zero		1


	//   ....[7]....
        /*0154*/ 	.word	0x00000640
        /*0158*/ 	.word	0x000000ff
        /*015c*/ 	.word	0x00000178
        /*0160*/ 	.short	0x0100
        /*0162*/ 	.byte	0x05
	.zero		1


	//   ....[8]....
        /*0164*/ 	.word	0x00000650
        /*0168*/ 	.word	0x000000ff
        /*016c*/ 	.word	0x00000020
        /*0170*/ 	.short	0x0100
        /*0172*/ 	.byte	0x05
	.zero		1


	//   ....[9]....
        /*0174*/ 	.word	0x00000660
        /*0178*/ 	.word	0x000000ff
        /*017c*/ 	.word	0x00000180
        /*0180*/ 	.short	0x0100
        /*0182*/ 	.byte	0x05
	.zero		1


	//   ....[10]....
        /*0184*/ 	.word	0x00000670
        /*0188*/ 	.word	0x000000ff
        /*018c*/ 	.word	0x00000028
        /*0190*/ 	.short	0x0100
        /*0192*/ 	.byte	0x05
	.zero		1


	//   ....[11]....
        /*0194*/ 	.word	0x00000680
        /*0198*/ 	.word	0x000000ff
        /*019c*/ 	.word	0x00000188
        /*01a0*/ 	.short	0x0100
        /*01a2*/ 	.byte	0x05
	.zero		1


	//   ....[12]....
        /*01a4*/ 	.word	0x00000690
        /*01a8*/ 	.word	0x000000ff
        /*01ac*/ 	.word	0x00000030
        /*01b0*/ 	.short	0x0100
        /*01b2*/ 	.byte	0x05
	.zero		1


	//   ....[13]....
        /*01b4*/ 	.word	0x000006a0
        /*01b8*/ 	.word	0x000000ff
        /*01bc*/ 	.word	0x00000190
        /*01c0*/ 	.short	0x0100
        /*01c2*/ 	.byte	0x05
	.zero		1


	//   ....[14]....
        /*01c4*/ 	.word	0x000006b0
        /*01c8*/ 	.word	0x000000ff
        /*01cc*/ 	.word	0x00000038
        /*01d0*/ 	.short	0x0100
        /*01d2*/ 	.byte	0x05
	.zero		1


	//   ....[15]....
        /*01d4*/ 	.word	0x000006c0
        /*01d8*/ 	.word	0x000000ff
        /*01dc*/ 	.word	0x00000198
        /*01e0*/ 	.short	0x0100
        /*01e2*/ 	.byte	0x05
	.zero		1


	//   ....[16]....
        /*01e4*/ 	.word	0x000006d0
        /*01e8*/ 	.word	0x000000ff
        /*01ec*/ 	.word	0x00000040
        /*01f0*/ 	.short	0x0100
        /*01f2*/ 	.byte	0x05
	.zero		1


	//   ....[17]....
        /*01f4*/ 	.word	0x000006e0
        /*01f8*/ 	.word	0x000000ff
        /*01fc*/ 	.word	0x000001a0
        /*0200*/ 	.short	0x0100
        /*0202*/ 	.byte	0x05
	.zero		1


	//   ....[18]....
        /*0204*/ 	.word	0x000006f0
        /*0208*/ 	.word	0x000000ff
        /*020c*/ 	.word	0x00000048
        /*0210*/ 	.short	0x0100
        /*0212*/ 	.byte	0x05
	.zero		1


	//   ....[19]....
        /*0214*/ 	.word	0x00000700
        /*0218*/ 	.word	0x000000ff
        /*021c*/ 	.word	0x000001a8
        /*0220*/ 	.short	0x0100
        /*0222*/ 	.byte	0x05
	.zero		1


	//   ....[20]....
        /*0224*/ 	.word	0x00000710
        /*0228*/ 	.word	0x000000ff
        /*022c*/ 	.word	0x00000050
        /*0230*/ 	.short	0x0100
        /*0232*/ 	.byte	0x05
	.zero		1


	//   ....[21]....
        /*0234*/ 	.word	0x00000720
        /*0238*/ 	.word	0x000000ff
        /*023c*/ 	.word	0x000001b0
        /*0240*/ 	.short	0x0100
        /*0242*/ 	.byte	0x05
	.zero		1


	//   ....[22]....
        /*0244*/ 	.word	0x00000730
        /*0248*/ 	.word	0x000000ff
        /*024c*/ 	.word	0x00000058
        /*0250*/ 	.short	0x0100
        /*0252*/ 	.byte	0x05
	.zero		1


	//   ....[23]....
        /*0254*/ 	.word	0x00000740
        /*0258*/ 	.word	0x000000ff
        /*025c*/ 	.word	0x000001b8
        /*0260*/ 	.short	0x0100
        /*0262*/ 	.byte	0x05
	.zero		1


	//   ....[24]....
        /*0264*/ 	.word	0x00000750
        /*0268*/ 	.word	0x000000ff
        /*026c*/ 	.word	0x00000060
        /*0270*/ 	.short	0x0100
        /*0272*/ 	.byte	0x05
	.zero		1


	//   ....[25]....
        /*0274*/ 	.word	0x00000760
        /*0278*/ 	.word	0x000000ff
        /*027c*/ 	.word	0x000001c0
        /*0280*/ 	.short	0x0100
        /*0282*/ 	.byte	0x05
	.zero		1


	//   ....[26]....
        /*0284*/ 	.word	0x00000770
        /*0288*/ 	.word	0x000000ff
        /*028c*/ 	.word	0x00000068
        /*0290*/ 	.short	0x0100
        /*0292*/ 	.byte	0x05
	.zero		1


	//   ....[27]....
        /*0294*/ 	.word	0x00000780
        /*0298*/ 	.word	0x000000ff
        /*029c*/ 	.word	0x000001c8
        /*02a0*/ 	.short	0x0100
        /*02a2*/ 	.byte	0x05
	.zero		1


	//   ....[28]....
        /*02a4*/ 	.word	0x00000790
        /*02a8*/ 	.word	0x000000ff
        /*02ac*/ 	.word	0x00000070
        /*02b0*/ 	.short	0x0100
        /*02b2*/ 	.byte	0x05
	.zero		1


	//   ....[29]....
        /*02b4*/ 	.word	0x000007a0
        /*02b8*/ 	.word	0x000000ff
        /*02bc*/ 	.word	0x000001d0
        /*02c0*/ 	.short	0x0100
        /*02c2*/ 	.byte	0x05
	.zero		1


	//   ....[30]....
        /*02c4*/ 	.word	0x000007b0
        /*02c8*/ 	.word	0x000000ff
        /*02cc*/ 	.word	0x00000078
        /*02d0*/ 	.short	0x0100
        /*02d2*/ 	.byte	0x05
	.zero		1


	//   ....[31]....
        /*02d4*/ 	.word	0x000007c0
        /*02d8*/ 	.word	0x000000ff
        /*02dc*/ 	.word	0x000001d8
        /*02e0*/ 	.short	0x0100
        /*02e2*/ 	.byte	0x05
	.zero		1


	//   ....[32]....
        /*02e4*/ 	.word	0x000007d0
        /*02e8*/ 	.word	0x000000ff
        /*02ec*/ 	.word	0x00000080
        /*02f0*/ 	.short	0x0100
        /*02f2*/ 	.byte	0x05
	.zero		1


	//   ....[33]....
        /*02f4*/ 	.word	0x000007e0
        /*02f8*/ 	.word	0x000000ff
        /*02fc*/ 	.word	0x000001e0
        /*0300*/ 	.short	0x0100
        /*0302*/ 	.byte	0x05
	.zero		1


	//   ....[34]....
        /*0304*/ 	.word	0x000007f0
        /*0308*/ 	.word	0x000000ff
        /*030c*/ 	.word	0x00000088
        /*0310*/ 	.short	0x0100
        /*0312*/ 	.byte	0x05
	.zero		1


	//   ....[35]....
        /*0314*/ 	.word	0x00000800
        /*0318*/ 	.word	0x000000ff
        /*031c*/ 	.word	0x000001e8
        /*0320*/ 	.short	0x0100
        /*0322*/ 	.byte	0x05
	.zero		1


	//   ....[36]....
        /*0324*/ 	.word	0x00000810
        /*0328*/ 	.word	0x000000ff
        /*032c*/ 	.word	0x00000090
        /*0330*/ 	.short	0x0100
        /*0332*/ 	.byte	0x05
	.zero		1


	//   ....[37]....
        /*0334*/ 	.word	0x00000820
        /*0338*/ 	.word	0x000000ff
        /*033c*/ 	.word	0x000001f0
        /*0340*/ 	.short	0x0100
        /*0342*/ 	.byte	0x05
	.zero		1


	//   ....[38]....
        /*0344*/ 	.word	0x00000830
        /*0348*/ 	.word	0x000000ff
        /*034c*/ 	.word	0x00000098
        /*0350*/ 	.short	0x0100
        /*0352*/ 	.byte	0x05
	.zero		1


	//   ....[39]....
        /*0354*/ 	.word	0x00000840
        /*0358*/ 	.word	0x000000ff
        /*035c*/ 	.word	0x000001f8
        /*0360*/ 	.short	0x0100
        /*0362*/ 	.byte	0x05
	.zero		1


	//   ....[40]....
        /*0364*/ 	.word	0x00000850
        /*0368*/ 	.word	0x000000ff
        /*036c*/ 	.word	0x000000a0
        /*0370*/ 	.short	0x0100
        /*0372*/ 	.byte	0x05
	.zero		1


	//   ....[41]....
        /*0374*/ 	.word	0x00000860
        /*0378*/ 	.word	0x000000ff
        /*037c*/ 	.word	0x00000200
        /*0380*/ 	.short	0x0100
        /*0382*/ 	.byte	0x05
	.zero		1


	//   ....[42]....
        /*0384*/ 	.word	0x00000870
        /*0388*/ 	.word	0x000000ff
        /*038c*/ 	.word	0x000000a8
        /*0390*/ 	.short	0x0100
        /*0392*/ 	.byte	0x05
	.zero		1


	//   ....[43]....
        /*0394*/ 	.word	0x00000880
        /*0398*/ 	.word	0x000000ff
        /*039c*/ 	.word	0x00000208
        /*03a0*/ 	.short	0x0100
        /*03a2*/ 	.byte	0x05
	.zero		1


	//   ....[44]....
        /*03a4*/ 	.word	0x00000890
        /*03a8*/ 	.word	0x000000ff
        /*03ac*/ 	.word	0x000000b0
        /*03b0*/ 	.short	0x0100
        /*03b2*/ 	.byte	0x05
	.zero		1


	//   ....[45]....
        /*03b4*/ 	.word	0x000008a0
        /*03b8*/ 	.word	0x000000ff
        /*03bc*/ 	.word	0x00000210
        /*03c0*/ 	.short	0x0100
        /*03c2*/ 	.byte	0x05
	.zero		1


	//   ....[46]....
        /*03c4*/ 	.word	0x000008b0
        /*03c8*/ 	.word	0x000000ff
        /*03cc*/ 	.word	0x000000b8
        /*03d0*/ 	.short	0x0100
        /*03d2*/ 	.byte	0x05
	.zero		1


	//   ....[47]....
        /*03d4*/ 	.word	0x000008c0
        /*03d8*/ 	.word	0x000000ff
        /*03dc*/ 	.word	0x00000218
        /*03e0*/ 	.short	0x0100
        /*03e2*/ 	.byte	0x05
	.zero		1


	//   ....[48]....
        /*03e4*/ 	.word	0x000008d0
        /*03e8*/ 	.word	0x000000ff
        /*03ec*/ 	.word	0x000000c0
        /*03f0*/ 	.short	0x0100
        /*03f2*/ 	.byte	0x05
	.zero		1


	//   ....[49]....
        /*03f4*/ 	.word	0x000008e0
        /*03f8*/ 	.word	0x000000ff
        /*03fc*/ 	.word	0x00000220
        /*0400*/ 	.short	0x0100
        /*0402*/ 	.byte	0x05
	.zero		1


	//   ....[50]....
        /*0404*/ 	.word	0x000008f0
        /*0408*/ 	.word	0x000000ff
        /*040c*/ 	.word	0x000000c8
        /*0410*/ 	.short	0x0100
        /*0412*/ 	.byte	0x05
	.zero		1


	//   ....[51]....
        /*0414*/ 	.word	0x00000900
        /*0418*/ 	.word	0x000000ff
        /*041c*/ 	.word	0x00000228
        /*0420*/ 	.short	0x0100
        /*0422*/ 	.byte	0x05
	.zero		1


	//   ....[52]....
        /*0424*/ 	.word	0x00000910
        /*0428*/ 	.word	0x000000ff
        /*042c*/ 	.word	0x000000d0
        /*0430*/ 	.short	0x0100
        /*0432*/ 	.byte	0x05
	.zero		1


	//   ....[53]....
        /*0434*/ 	.word	0x00000920
        /*0438*/ 	.word	0x000000ff
        /*043c*/ 	.word	0x00000230
        /*0440*/ 	.short	0x0100
        /*0442*/ 	.byte	0x05
	.zero		1


	//   ....[54]....
        /*0444*/ 	.word	0x00000930
        /*0448*/ 	.word	0x000000ff
        /*044c*/ 	.word	0x000000d8
        /*0450*/ 	.short	0x0100
        /*0452*/ 	.byte	0x05
	.zero		1


	//   ....[55]....
        /*0454*/ 	.word	0x00000940
        /*0458*/ 	.word	0x000000ff
        /*045c*/ 	.word	0x00000238
        /*0460*/ 	.short	0x0100
        /*0462*/ 	.byte	0x05
	.zero		1


	//   ....[56]....
        /*0464*/ 	.word	0x00000950
        /*0468*/ 	.word	0x000000ff
        /*046c*/ 	.word	0x000000e0
        /*0470*/ 	.short	0x0100
        /*0472*/ 	.byte	0x05
	.zero		1


	//   ....[57]....
        /*0474*/ 	.word	0x00000960
        /*0478*/ 	.word	0x000000ff
        /*047c*/ 	.word	0x00000240
        /*0480*/ 	.short	0x0100
        /*0482*/ 	.byte	0x05
	.zero		1


	//   ....[58]....
        /*0484*/ 	.word	0x00000970
        /*0488*/ 	.word	0x000000ff
        /*048c*/ 	.word	0x000000e8
        /*0490*/ 	.short	0x0100
        /*0492*/ 	.byte	0x05
	.zero		1


	//   ....[59]....
        /*0494*/ 	.word	0x00000980
        /*0498*/ 	.word	0x000000ff
        /*049c*/ 	.word	0x00000248
        /*04a0*/ 	.short	0x0100
        /*04a2*/ 	.byte	0x05
	.zero		1


	//   ....[60]....
        /*04a4*/ 	.word	0x00000990
        /*04a8*/ 	.word	0x000000ff
        /*04ac*/ 	.word	0x000000f0
        /*04b0*/ 	.short	0x0100
        /*04b2*/ 	.byte	0x05
	.zero		1


	//   ....[61]....
        /*04b4*/ 	.word	0x000009a0
        /*04b8*/ 	.word	0x000000ff
        /*04bc*/ 	.word	0x00000250
        /*04c0*/ 	.short	0x0100
        /*04c2*/ 	.byte	0x05
	.zero		1


	//   ....[62]....
        /*04c4*/ 	.word	0x000009b0
        /*04c8*/ 	.word	0x000000ff
        /*04cc*/ 	.word	0x000000f8
        /*04d0*/ 	.short	0x0100
        /*04d2*/ 	.byte	0x05
	.zero		1


	//   ....[63]....
        /*04d4*/ 	.word	0x000009c0
        /*04d8*/ 	.word	0x000000ff
        /*04dc*/ 	.word	0x00000258
        /*04e0*/ 	.short	0x0100
        /*04e2*/ 	.byte	0x05
	.zero		1


	//   ....[64]....
        /*04e4*/ 	.word	0x000009d0
        /*04e8*/ 	.word	0x000000ff
        /*04ec*/ 	.word	0x00000100
        /*04f0*/ 	.short	0x0100
        /*04f2*/ 	.byte	0x05
	.zero		1


	//   ....[65]....
        /*04f4*/ 	.word	0x000009e0
        /*04f8*/ 	.word	0x000000ff
        /*04fc*/ 	.word	0x00000260
        /*0500*/ 	.short	0x0100
        /*0502*/ 	.byte	0x05
	.zero		1


	//   ....[66]....
        /*0504*/ 	.word	0x000009f0
        /*0508*/ 	.word	0x000000ff
        /*050c*/ 	.word	0x00000108
        /*0510*/ 	.short	0x0100
        /*0512*/ 	.byte	0x05
	.zero		1


	//   ....[67]....
        /*0514*/ 	.word	0x00000a00
        /*0518*/ 	.word	0x000000ff
        /*051c*/ 	.word	0x00000268
        /*0520*/ 	.short	0x0100
        /*0522*/ 	.byte	0x05
	.zero		1


	//   ....[68]....
        /*0524*/ 	.word	0x00000a10
        /*0528*/ 	.word	0x000000ff
        /*052c*/ 	.word	0x00000110
        /*0530*/ 	.short	0x0100
        /*0532*/ 	.byte	0x05
	.zero		1


	//   ....[69]....
        /*0534*/ 	.word	0x00000a20
        /*0538*/ 	.word	0x000000ff
        /*053c*/ 	.word	0x00000270
        /*0540*/ 	.short	0x0100
        /*0542*/ 	.byte	0x05
	.zero		1


	//   ....[70]....
        /*0544*/ 	.word	0x00000a30
        /*0548*/ 	.word	0x000000ff
        /*054c*/ 	.word	0x00000118
        /*0550*/ 	.short	0x0100
        /*0552*/ 	.byte	0x05
	.zero		1


	//   ....[71]....
        /*0554*/ 	.word	0x00000a40
        /*0558*/ 	.word	0x000000ff
        /*055c*/ 	.word	0x00000278
        /*0560*/ 	.short	0x0100
        /*0562*/ 	.byte	0x05
	.zero		1


	//   ....[72]....
        /*0564*/ 	.word	0x00000a50
        /*0568*/ 	.word	0x000000ff
        /*056c*/ 	.word	0x00000120
        /*0570*/ 	.short	0x0100
        /*0572*/ 	.byte	0x05
	.zero		1


	//   ....[73]....
        /*0574*/ 	.word	0x00000a60
        /*0578*/ 	.word	0x000000ff
        /*057c*/ 	.word	0x00000280
        /*0580*/ 	.short	0x0100
        /*0582*/ 	.byte	0x05
	.zero		1


	//   ....[74]....
        /*0584*/ 	.word	0x00000a70
        /*0588*/ 	.word	0x000000ff
        /*058c*/ 	.word	0x00000128
        /*0590*/ 	.short	0x0100
        /*0592*/ 	.byte	0x05
	.zero		1


	//   ....[75]....
        /*0594*/ 	.word	0x00000a80
        /*0598*/ 	.word	0x000000ff
        /*059c*/ 	.word	0x00000288
        /*05a0*/ 	.short	0x0100
        /*05a2*/ 	.byte	0x05
	.zero		1


	//   ....[76]....
        /*05a4*/ 	.word	0x00000a90
        /*05a8*/ 	.word	0x000000ff
        /*05ac*/ 	.word	0x00000130
        /*05b0*/ 	.short	0x0100
        /*05b2*/ 	.byte	0x05
	.zero		1


	//   ....[77]....
        /*05b4*/ 	.word	0x00000aa0
        /*05b8*/ 	.word	0x000000ff
        /*05bc*/ 	.word	0x00000290
        /*05c0*/ 	.short	0x0100
        /*05c2*/ 	.byte	0x05
	.zero		1


	//   ....[78]....
        /*05c4*/ 	.word	0x00000ab0
        /*05c8*/ 	.word	0x000000ff
        /*05cc*/ 	.word	0x00000138
        /*05d0*/ 	.short	0x0100
        /*05d2*/ 	.byte	0x05
	.zero		1


	//   ....[79]....
        /*05d4*/ 	.word	0x00000ac0
        /*05d8*/ 	.word	0x000000ff
        /*05dc*/ 	.word	0x00000298
        /*05e0*/ 	.short	0x0100
        /*05e2*/ 	.byte	0x05
	.zero		1


	//   ....[80]....
        /*05e4*/ 	.word	0x00000ad0
        /*05e8*/ 	.word	0x000000ff
        /*05ec*/ 	.word	0x00000140
        /*05f0*/ 	.short	0x0100
        /*05f2*/ 	.byte	0x05
	.zero		1


	//   ....[81]....
        /*05f4*/ 	.word	0x00000ae0
        /*05f8*/ 	.word	0x000000ff
        /*05fc*/ 	.word	0x000002a0
        /*0600*/ 	.short	0x0100
        /*0602*/ 	.byte	0x05
	.zero		1


	//   ....[82]....
        /*0604*/ 	.word	0x00000af0
        /*0608*/ 	.word	0x000000ff
        /*060c*/ 	.word	0x00000148
        /*0610*/ 	.short	0x0100
        /*0612*/ 	.byte	0x05
	.zero		1


	//   ....[83]....
        /*0614*/ 	.word	0x00000b00
        /*0618*/ 	.word	0x000000ff
        /*061c*/ 	.word	0x000002a8
        /*0620*/ 	.short	0x0100
        /*0622*/ 	.byte	0x05
	.zero		1


	//   ....[84]....
        /*0624*/ 	.word	0x00000b10
        /*0628*/ 	.word	0x000000ff
        /*062c*/ 	.word	0x00000150
        /*0630*/ 	.short	0x0100
        /*0632*/ 	.byte	0x05
	.zero		1


	//   ....[85]....
        /*0634*/ 	.word	0x00000b20
        /*0638*/ 	.word	0x000000ff
        /*063c*/ 	.word	0x000002b0
        /*0640*/ 	.short	0x0100
        /*0642*/ 	.byte	0x05
	.zero		1


	//   ....[86]....
        /*0644*/ 	.word	0x00000b30
        /*0648*/ 	.word	0x000000ff
        /*064c*/ 	.word	0x00000158
        /*0650*/ 	.short	0x0100
        /*0652*/ 	.byte	0x05
	.zero		1


	//   ....[87]....
        /*0654*/ 	.word	0x00000b40
        /*0658*/ 	.word	0x000000ff
        /*065c*/ 	.word	0x000002b8
        /*0660*/ 	.short	0x0100
        /*0662*/ 	.byte	0x05
	.zero		1


	//   ....[88]....
        /*0664*/ 	.word	0x00000c80
        /*0668*/ 	.word	0x000000ff
        /*066c*/ 	.word	0x000002c0
        /*0670*/ 	.short	0x0100
        /*0672*/ 	.byte	0x07
	.zero		1


	//   ....[89]....
        /*0674*/ 	.word	0x00000c90
        /*0678*/ 	.word	0x000000ff
        /*067c*/ 	.word	0x000002d0
        /*0680*/ 	.short	0x0100
        /*0682*/ 	.byte	0x07
	.zero		1


	//   ....[90]....
        /*0684*/ 	.word	0x00000ca0
        /*0688*/ 	.word	0x000000ff
        /*068c*/ 	.word	0x000002c8
        /*0690*/ 	.short	0x0100
        /*0692*/ 	.byte	0x07
	.zero		1


	//   ....[91]....
        /*0694*/ 	.word	0x00000cb0
        /*0698*/ 	.word	0x000000ff
        /*069c*/ 	.word	0x000002d8
        /*06a0*/ 	.short	0x0100
        /*06a2*/ 	.byte	0x07
	.zero		1


	//   ....[92]....
        /*06a4*/ 	.word	0x00000da0
        /*06a8*/ 	.word	0x000000ff
        /*06ac*/ 	.word	0x000002e0
        /*06b0*/ 	.short	0x0100
        /*06b2*/ 	.byte	0x05
	.zero		1


	//   ....[93]....
        /*06b4*/ 	.word	0x00000db0
        /*06b8*/ 	.word	0x000000ff
        /*06bc*/ 	.word	0x000002e8
        /*06c0*/ 	.short	0x0100
        /*06c2*/ 	.byte	0x05
	.zero		1


	//   ....[94]....
        /*06c4*/ 	.word	0x00000ef0
        /*06c8*/ 	.word	0x000000ff
        /*06cc*/ 	.word	0x000002f0
        /*06d0*/ 	.short	0x0100
        /*06d2*/ 	.byte	0x05
	.zero		1


	//   ....[95]....
        /*06d4*/ 	.word	0x00000f00
        /*06d8*/ 	.word	0x000000ff
        /*06dc*/ 	.word	0x00000300
        /*06e0*/ 	.short	0x0100
        /*06e2*/ 	.byte	0x05
	.zero		1


	//   ....[96]....
        /*06e4*/ 	.word	0x00000f10
        /*06e8*/ 	.word	0x000000ff
        /*06ec*/ 	.word	0x000002f8
        /*06f0*/ 	.short	0x0100
        /*06f2*/ 	.byte	0x05
	.zero		1


	//   ....[97]....
        /*06f4*/ 	.word	0x00000f20
        /*06f8*/ 	.word	0x000000ff
        /*06fc*/ 	.word	0x00000308
        /*0700*/ 	.short	0x0100
        /*0702*/ 	.byte	0x05
	.zero		1


	//   ....[98]....
        /*0704*/ 	.word	0x00001050
        /*0708*/ 	.word	0x000000ff
        /*070c*/ 	.word	0x00000310
        /*0710*/ 	.short	0x0100
        /*0712*/ 	.byte	0x07
	.zero		1


	//   ....[99]....
        /*0714*/ 	.word	0x00001060
        /*0718*/ 	.word	0x000000ff
        /*071c*/ 	.word	0x00000330
        /*0720*/ 	.short	0x0100
        /*0722*/ 	.byte	0x07
	.zero		1


	//   ....[100]....
        /*0724*/ 	.word	0x00001070
        /*0728*/ 	.word	0x000000ff
        /*072c*/ 	.word	0x00000318
        /*0730*/ 	.short	0x0100
        /*0732*/ 	.byte	0x07
	.zero		1


	//   ....[101]....
        /*0734*/ 	.word	0x00001080
        /*0738*/ 	.word	0x000000ff
        /*073c*/ 	.word	0x00000338
        /*0740*/ 	.short	0x0100
        /*0742*/ 	.byte	0x07
	.zero		1


	//   ....[102]....
        /*0744*/ 	.word	0x00001090
        /*0748*/ 	.word	0x000000ff
        /*074c*/ 	.word	0x00000320
        /*0750*/ 	.short	0x0100
        /*0752*/ 	.byte	0x07
	.zero		1


	//   ....[103]....
        /*0754*/ 	.word	0x000010a0
        /*0758*/ 	.word	0x000000ff
        /*075c*/ 	.word	0x00000340
        /*0760*/ 	.short	0x0100
        /*0762*/ 	.byte	0x07
	.zero		1


	//   ....[104]....
        /*0764*/ 	.word	0x000010b0
        /*0768*/ 	.word	0x000000ff
        /*076c*/ 	.word	0x00000328
        /*0770*/ 	.short	0x0100
        /*0772*/ 	.byte	0x07
	.zero		1


	//   ....[105]....
        /*0774*/ 	.word	0x000010c0
        /*0778*/ 	.word	0x000000ff
        /*077c*/ 	.word	0x00000348
        /*0780*/ 	.short	0x0100
        /*0782*/ 	.byte	0x07
	.zero		1


	//   ....[106]....
        /*0784*/ 	.word	0x000011b0
        /*0788*/ 	.word	0x000000ff
        /*078c*/ 	.word	0x00000350
        /*0790*/ 	.short	0x0100
        /*0792*/ 	.byte	0x05
	.zero		1


	//   ....[107]....
        /*0794*/ 	.word	0x000011c0
        /*0798*/ 	.word	0x000000ff
        /*079c*/ 	.word	0x00000360
        /*07a0*/ 	.short	0x0100
        /*07a2*/ 	.byte	0x05
	.zero		1


	//   ....[108]....
        /*07a4*/ 	.word	0x000011d0
        /*07a8*/ 	.word	0x000000ff
        /*07ac*/ 	.word	0x00000358
        /*07b0*/ 	.short	0x0100
        /*07b2*/ 	.byte	0x05
	.zero		1


	//   ....[109]....
        /*07b4*/ 	.word	0x000011e0
        /*07b8*/ 	.word	0x000000ff
        /*07bc*/ 	.word	0x00000368
        /*07c0*/ 	.short	0x0100
        /*07c2*/ 	.byte	0x05
	.zero		1


	//   ....[110]....
        /*07c4*/ 	.word	0x00001ab0
        /*07c8*/ 	.word	0x00000002
        /*07cc*/ 	.word	0x00000360
        /*07d0*/ 	.short	0x010a
        /*07d2*/ 	.byte	0xff
	.zero		1


	//   ....[111]....
        /*07d4*/ 	.word	0x00001ae0
        /*07d8*/ 	.word	0x00000002
        /*07dc*/ 	.word	0x00000350
        /*07e0*/ 	.short	0x0101
        /*07e2*/ 	.byte	0xff
	.zero		1


	//   ....[112]....
        /*07e4*/ 	.word	0x00001bb0
        /*07e8*/ 	.word	0x000000ff
        /*07ec*/ 	.word	0x00000160
        /*07f0*/ 	.short	0x010a
        /*07f2*/ 	.byte	0x08
	.zero		1


	//   ....[113]....
        /*07f4*/ 	.word	0x00001c50
        /*07f8*/ 	.word	0x000000ff
        /*07fc*/ 	.word	0x00000160
        /*0800*/ 	.short	0x010a
        /*0802*/ 	.byte	0x21
	.zero		1


	//   ....[114]....
        /*0804*/ 	.word	0x00001da0
        /*0808*/ 	.word	0x000000ff
        /*080c*/ 	.word	0x00000160
        /*0810*/ 	.short	0x010a
        /*0812*/ 	.byte	0x08
	.zero		1


	//   ....[115]....
        /*0814*/ 	.word	0x00001eb0
        /*0818*/ 	.word	0x000000ff
        /*081c*/ 	.word	0x000002e8
        /*0820*/ 	.short	0x0101
        /*0822*/ 	.byte	0x04
	.zero		1


	//   ....[116]....
        /*0824*/ 	.word	0x00001ed0
        /*0828*/ 	.word	0x000000ff
        /*082c*/ 	.word	0x00000160
        /*0830*/ 	.short	0x010a
        /*0832*/ 	.byte	0x08
	.zero		1


	//   ....[117]....
        /*0834*/ 	.word	0x00001f50
        /*0838*/ 	.word	0x000000ff
        /*083c*/ 	.word	0x00000160
        /*0840*/ 	.short	0x010a
        /*0842*/ 	.byte	0x11
	.zero		1


	//   ....[118]....
        /*0844*/ 	.word	0x000020a0
        /*0848*/ 	.word	0x000000ff
        /*084c*/ 	.word	0x00000160
        /*0850*/ 	.short	0x010a
        /*0852*/ 	.byte	0x08
	.zero		1


	//   ....[119]....
        /*0854*/ 	.word	0x000021e0
        /*0858*/ 	.word	0x00000002
        /*085c*/ 	.word	0x000002f0
        /*0860*/ 	.short	0x010a
        /*0862*/ 	.byte	0xff
	.zero		1


	//   ....[120]....
        /*0864*/ 	.word	0x000022a0
        /*0868*/ 	.word	0x00000002
        /*086c*/ 	.word	0x00000000
        /*0870*/ 	.short	0x0101
        /*0872*/ 	.byte	0xff
	.zero		1


	//   ....[121]....
        /*0874*/ 	.word	0x00002800
        /*0878*/ 	.word	0x000000ff
        /*087c*/ 	.word	0x00000000
        /*0880*/ 	.short	0x010a
        /*0882*/ 	.byte	0x05
	.zero		1


	//   ....[122]....
        /*0884*/ 	.word	0x00002890
        /*0888*/ 	.word	0x000000ff
        /*088c*/ 	.word	0x00000000
        /*0890*/ 	.short	0x010a
        /*0892*/ 	.byte	0x05
	.zero		1


	//   ....[123]....
        /*0894*/ 	.word	0x00002920
        /*0898*/ 	.word	0x000000ff
        /*089c*/ 	.word	0x00000000
        /*08a0*/ 	.short	0x010a
        /*08a2*/ 	.byte	0x05
	.zero		1


	//   ....[124]....
        /*08a4*/ 	.word	0x000029b0
        /*08a8*/ 	.word	0x000000ff
        /*08ac*/ 	.word	0x00000000
        /*08b0*/ 	.short	0x010a
        /*08b2*/ 	.byte	0x05
	.zero		1


	//   ....[125]....
        /*08b4*/ 	.word	0x00002a40
        /*08b8*/ 	.word	0x000000ff
        /*08bc*/ 	.word	0x00000000
        /*08c0*/ 	.short	0x010a
        /*08c2*/ 	.byte	0x05
	.zero		1


	//   ....[126]....
        /*08c4*/ 	.word	0x00002ad0
        /*08c8*/ 	.word	0x000000ff
        /*08cc*/ 	.word	0x00000000
        /*08d0*/ 	.short	0x010a
        /*08d2*/ 	.byte	0x05
	.zero		1


	//   ....[127]....
        /*08d4*/ 	.word	0x00002b60
        /*08d8*/ 	.word	0x000000ff
        /*08dc*/ 	.word	0x00000000
        /*08e0*/ 	.short	0x010a
        /*08e2*/ 	.byte	0x05
	.zero		1


	//   ....[128]....
        /*08e4*/ 	.word	0x00002bf0
        /*08e8*/ 	.word	0x000000ff
        /*08ec*/ 	.word	0x00000000
        /*08f0*/ 	.short	0x010a
        /*08f2*/ 	.byte	0x05
	.zero		1


	//   ....[129]....
        /*08f4*/ 	.word	0x00002c80
        /*08f8*/ 	.word	0x000000ff
        /*08fc*/ 	.word	0x00000000
        /*0900*/ 	.short	0x010a
        /*0902*/ 	.byte	0x05
	.zero		1


	//   ....[130]....
        /*0904*/ 	.word	0x00002d10
        /*0908*/ 	.word	0x000000ff
        /*090c*/ 	.word	0x00000000
        /*0910*/ 	.short	0x010a
        /*0912*/ 	.byte	0x05
	.zero		1


	//   ....[131]....
        /*0914*/ 	.word	0x00002da0
        /*0918*/ 	.word	0x000000ff
        /*091c*/ 	.word	0x00000000
        /*0920*/ 	.short	0x010a
        /*0922*/ 	.byte	0x05
	.zero		1


	//   ....[132]....
        /*0924*/ 	.word	0x00002e30
        /*0928*/ 	.word	0x000000ff
        /*092c*/ 	.word	0x00000000
        /*0930*/ 	.short	0x010a
        /*0932*/ 	.byte	0x05
	.zero		1


	//   ....[133]....
        /*0934*/ 	.word	0x00002ec0
        /*0938*/ 	.word	0x000000ff
        /*093c*/ 	.word	0x00000000
        /*0940*/ 	.short	0x010a
        /*0942*/ 	.byte	0x05
	.zero		1


	//   ....[134]....
        /*0944*/ 	.word	0x00002f50
        /*0948*/ 	.word	0x000000ff
        /*094c*/ 	.word	0x00000000
        /*0950*/ 	.short	0x010a
        /*0952*/ 	.byte	0x05
	.zero		1


	//   ....[135]....
        /*0954*/ 	.word	0x00002fe0
        /*0958*/ 	.word	0x000000ff
        /*095c*/ 	.word	0x00000000
        /*0960*/ 	.short	0x010a
        /*0962*/ 	.byte	0x05
	.zero		1


	//   ....[136]....
        /*0964*/ 	.word	0x00003070
        /*0968*/ 	.word	0x000000ff
        /*096c*/ 	.word	0x00000000
        /*0970*/ 	.short	0x010a
        /*0972*/ 	.byte	0x05
	.zero		1


	//   ....[137]....
        /*0974*/ 	.word	0x00003100
        /*0978*/ 	.word	0x000000ff
        /*097c*/ 	.word	0x00000000
        /*0980*/ 	.short	0x010a
        /*0982*/ 	.byte	0x05
	.zero		1


	//   ....[138]....
        /*0984*/ 	.word	0x00003190
        /*0988*/ 	.word	0x000000ff
        /*098c*/ 	.word	0x00000000
        /*0990*/ 	.short	0x010a
        /*0992*/ 	.byte	0x05
	.zero		1


	//   ....[139]....
        /*0994*/ 	.word	0x00003220
        /*0998*/ 	.word	0x000000ff
        /*099c*/ 	.word	0x00000000
        /*09a0*/ 	.short	0x010a
        /*09a2*/ 	.byte	0x05
	.zero		1


	//   ....[140]....
        /*09a4*/ 	.word	0x000032b0
        /*09a8*/ 	.word	0x000000ff
        /*09ac*/ 	.word	0x00000000
        /*09b0*/ 	.short	0x010a
        /*09b2*/ 	.byte	0x05
	.zero		1


	//   ....[141]....
        /*09b4*/ 	.word	0x00003340
        /*09b8*/ 	.word	0x000000ff
        /*09bc*/ 	.word	0x00000000
        /*09c0*/ 	.short	0x010a
        /*09c2*/ 	.byte	0x05
	.zero		1


	//   ....[142]....
        /*09c4*/ 	.word	0x000033d0
        /*09c8*/ 	.word	0x000000ff
        /*09cc*/ 	.word	0x00000000
        /*09d0*/ 	.short	0x010a
        /*09d2*/ 	.byte	0x05
	.zero		1


	//   ....[143]....
        /*09d4*/ 	.word	0x00003460
        /*09d8*/ 	.word	0x000000ff
        /*09dc*/ 	.word	0x00000000
        /*09e0*/ 	.short	0x010a
        /*09e2*/ 	.byte	0x05
	.zero		1


	//   ....[144]....
        /*09e4*/ 	.word	0x000034f0
        /*09e8*/ 	.word	0x000000ff
        /*09ec*/ 	.word	0x00000000
        /*09f0*/ 	.short	0x010a
        /*09f2*/ 	.byte	0x05
	.zero		1


	//   ....[145]....
        /*09f4*/ 	.word	0x00003580
        /*09f8*/ 	.word	0x000000ff
        /*09fc*/ 	.word	0x00000000
        /*0a00*/ 	.short	0x010a
        /*0a02*/ 	.byte	0x05
	.zero		1


	//   ....[146]....
        /*0a04*/ 	.word	0x00003610
        /*0a08*/ 	.word	0x000000ff
        /*0a0c*/ 	.word	0x00000000
        /*0a10*/ 	.short	0x010a
        /*0a12*/ 	.byte	0x05
	.zero		1


	//   ....[147]....
        /*0a14*/ 	.word	0x000036a0
        /*0a18*/ 	.word	0x000000ff
        /*0a1c*/ 	.word	0x00000000
        /*0a20*/ 	.short	0x010a
        /*0a22*/ 	.byte	0x05
	.zero		1


	//   ....[148]....
        /*0a24*/ 	.word	0x00003730
        /*0a28*/ 	.word	0x000000ff
        /*0a2c*/ 	.word	0x00000000
        /*0a30*/ 	.short	0x010a
        /*0a32*/ 	.byte	0x05
	.zero		1


	//   ....[149]....
        /*0a34*/ 	.word	0x000037c0
        /*0a38*/ 	.word	0x000000ff
        /*0a3c*/ 	.word	0x00000000
        /*0a40*/ 	.short	0x010a
        /*0a42*/ 	.byte	0x05
	.zero		1


	//   ....[150]....
        /*0a44*/ 	.word	0x00003850
        /*0a48*/ 	.word	0x000000ff
        /*0a4c*/ 	.word	0x00000000
        /*0a50*/ 	.short	0x010a
        /*0a52*/ 	.byte	0x05
	.zero		1


	//   ....[151]....
        /*0a54*/ 	.word	0x000038e0
        /*0a58*/ 	.word	0x000000ff
        /*0a5c*/ 	.word	0x00000000
        /*0a60*/ 	.short	0x010a
        /*0a62*/ 	.byte	0x05
	.zero		1


	//   ....[152]....
        /*0a64*/ 	.word	0x00003970
        /*0a68*/ 	.word	0x000000ff
        /*0a6c*/ 	.word	0x00000000
        /*0a70*/ 	.short	0x010a
        /*0a72*/ 	.byte	0x05
	.zero		1


	//   ....[153]....
        /*0a74*/ 	.word	0x00003a00
        /*0a78*/ 	.word	0x000000ff
        /*0a7c*/ 	.word	0x00000000
        /*0a80*/ 	.short	0x010a
        /*0a82*/ 	.byte	0x05
	.zero		1


	//   ....[154]....
        /*0a84*/ 	.word	0x00003a90
        /*0a88*/ 	.word	0x000000ff
        /*0a8c*/ 	.word	0x00000000
        /*0a90*/ 	.short	0x010a
        /*0a92*/ 	.byte	0x05
	.zero		1


	//   ....[155]....
        /*0a94*/ 	.word	0x00003b20
        /*0a98*/ 	.word	0x000000ff
        /*0a9c*/ 	.word	0x00000000
        /*0aa0*/ 	.short	0x010a
        /*0aa2*/ 	.byte	0x05
	.zero		1


	//   ....[156]....
        /*0aa4*/ 	.word	0x00003bb0
        /*0aa8*/ 	.word	0x000000ff
        /*0aac*/ 	.word	0x00000000
        /*0ab0*/ 	.short	0x010a
        /*0ab2*/ 	.byte	0x05
	.zero		1


	//   ....[157]....
        /*0ab4*/ 	.word	0x00003c40
        /*0ab8*/ 	.word	0x000000ff
        /*0abc*/ 	.word	0x00000000
        /*0ac0*/ 	.short	0x010a
        /*0ac2*/ 	.byte	0x05
	.zero		1


	//   ....[158]....
        /*0ac4*/ 	.word	0x00003cd0
        /*0ac8*/ 	.word	0x000000ff
        /*0acc*/ 	.word	0x00000000
        /*0ad0*/ 	.short	0x010a
        /*0ad2*/ 	.byte	0x05
	.zero		1


	//   ....[159]....
        /*0ad4*/ 	.word	0x00003d60
        /*0ad8*/ 	.word	0x000000ff
        /*0adc*/ 	.word	0x00000000
        /*0ae0*/ 	.short	0x010a
        /*0ae2*/ 	.byte	0x05
	.zero		1


	//   ....[160]....
        /*0ae4*/ 	.word	0x00003df0
        /*0ae8*/ 	.word	0x000000ff
        /*0aec*/ 	.word	0x00000000
        /*0af0*/ 	.short	0x010a
        /*0af2*/ 	.byte	0x05
	.zero		1


	//   ....[161]....
        /*0af4*/ 	.word	0x00003e80
        /*0af8*/ 	.word	0x000000ff
        /*0afc*/ 	.word	0x00000000
        /*0b00*/ 	.short	0x010a
        /*0b02*/ 	.byte	0x05
	.zero		1


	//   ....[162]....
        /*0b04*/ 	.word	0x00003f10
        /*0b08*/ 	.word	0x000000ff
        /*0b0c*/ 	.word	0x00000000
        /*0b10*/ 	.short	0x010a
        /*0b12*/ 	.byte	0x05
	.zero		1


	//   ....[163]....
        /*0b14*/ 	.word	0x00003fa0
        /*0b18*/ 	.word	0x000000ff
        /*0b1c*/ 	.word	0x00000000
        /*0b20*/ 	.short	0x010a
        /*0b22*/ 	.byte	0x05
	.zero		1


	//   ....[164]....
        /*0b24*/ 	.word	0x00004040
        /*0b28*/ 	.word	0x00000000
        /*0b2c*/ 	.word	0x00000000
        /*0b30*/ 	.short	0x010a
        /*0b32*/ 	.byte	0xff
	.zero		1


	//   ....[165]....
        /*0b34*/ 	.word	0x00004160
        /*0b38*/ 	.word	0x00000000
        /*0b3c*/ 	.word	0x00000350
        /*0b40*/ 	.short	0x010a
        /*0b42*/ 	.byte	0xff
	.zero		1


	//   ....[166]....
        /*0b44*/ 	.word	0x000041d0
        /*0b48*/ 	.word	0x00000000
        /*0b4c*/ 	.word	0x00000000
        /*0b50*/ 	.short	0x0101
        /*0b52*/ 	.byte	0xff
	.zero		1


	//   ....[167]....
        /*0b54*/ 	.word	0x000041f0
        /*0b58*/ 	.word	0x000000ff
        /*0b5c*/ 	.word	0x00000300
        /*0b60*/ 	.short	0x010a
        /*0b62*/ 	.byte	0x05
	.zero		1


	//   ....[168]....
        /*0b64*/ 	.word	0x00004310
        /*0b68*/ 	.word	0x00000000
        /*0b6c*/ 	.word	0x000002f0
        /*0b70*/ 	.short	0x010a
        /*0b72*/ 	.byte	0xff
	.zero		1


	//   ....[169]....
        /*0b74*/ 	.word	0x00004410
        /*0b78*/ 	.word	0x00000000
        /*0b7c*/ 	.word	0x00000000
        /*0b80*/ 	.short	0x0101
        /*0b82*/ 	.byte	0xff
	.zero		1


	//   ....[170]....
        /*0b84*/ 	.word	0x000044a0
        /*0b88*/ 	.word	0x000000ff
        /*0b8c*/ 	.word	0x00000300
        /*0b90*/ 	.short	0x0106
        /*0b92*/ 	.byte	0x05
	.zero		1


	//   ....[171]....
        /*0b94*/ 	.word	0x000044c0
        /*0b98*/ 	.word	0x000000ff
        /*0b9c*/ 	.word	0x00000300
        /*0ba0*/ 	.short	0x010a
        /*0ba2*/ 	.byte	0x05
	.zero		1


	//   ....[172]....
        /*0ba4*/ 	.word	0x00004550
        /*0ba8*/ 	.word	0x000000ff
        /*0bac*/ 	.word	0x00000300
        /*0bb0*/ 	.short	0x0106
        /*0bb2*/ 	.byte	0x04
	.zero		1


	//   ....[173]....
        /*0bb4*/ 	.word	0x00004590
        /*0bb8*/ 	.word	0x00000000
        /*0bbc*/ 	.word	0x00000300
        /*0bc0*/ 	.short	0x010a
        /*0bc2*/ 	.byte	0xff
	.zero		1


	//   ....[174]....
        /*0bc4*/ 	.word	0x00004a90
        /*0bc8*/ 	.word	0x00000000
        /*0bcc*/ 	.word	0x000002f0
        /*0bd0*/ 	.short	0x010a
        /*0bd2*/ 	.byte	0xff
	.zero		1


	//   ....[175]....
        /*0bd4*/ 	.word	0x00004b90
        /*0bd8*/ 	.word	0x00000003
        /*0bdc*/ 	.word	0x00000000
        /*0be0*/ 	.short	0x0101
        /*0be2*/ 	.byte	0xff
	.zero		1


	//   ....[176]....
        /*0be4*/ 	.word	0x00004ba0
        /*0be8*/ 	.word	0x000000ff
        /*0bec*/ 	.word	0x00000000
        /*0bf0*/ 	.short	0x010a
        /*0bf2*/ 	.byte	0x04
	.zero		1


	//   ....[177]....
        /*0bf4*/ 	.word	0x00004c20
        /*0bf8*/ 	.word	0x000000ff
        /*0bfc*/ 	.word	0x00000330
        /*0c00*/ 	.short	0x010a
        /*0c02*/ 	.byte	0x08
	.zero		1


	//   ....[178]....
        /*0c04*/ 	.word	0x00004d00
        /*0c08*/ 	.word	0x000000ff
        /*0c0c*/ 	.word	0x00000000
        /*0c10*/ 	.short	0x010a
        /*0c12*/ 	.byte	0x07
	.zero		1


	//   ....[179]....
        /*0c14*/ 	.word	0x00004e40
        /*0c18*/ 	.word	0x000000ff
        /*0c1c*/ 	.word	0x00000000
        /*0c20*/ 	.short	0x010a
        /*0c22*/ 	.byte	0x04
	.zero		1


	//   ....[180]....
        /*0c24*/ 	.word	0x00005030
        /*0c28*/ 	.word	0x000000ff
        /*0c2c*/ 	.word	0x00000000
        /*0c30*/ 	.short	0x010a
        /*0c32*/ 	.byte	0x05
	.zero		1


	//   ....[181]....
        /*0c34*/ 	.word	0x000050c0
        /*0c38*/ 	.word	0x000000ff
        /*0c3c*/ 	.word	0x00000000
        /*0c40*/ 	.short	0x010a
        /*0c42*/ 	.byte	0x05
	.zero		1


	//   ....[182]....
        /*0c44*/ 	.word	0x00005150
        /*0c48*/ 	.word	0x000000ff
        /*0c4c*/ 	.word	0x00000000
        /*0c50*/ 	.short	0x010a
        /*0c52*/ 	.byte	0x05
	.zero		1


	//   ....[183]....
        /*0c54*/ 	.word	0x000051e0
        /*0c58*/ 	.word	0x000000ff
        /*0c5c*/ 	.word	0x00000000
        /*0c60*/ 	.short	0x010a
        /*0c62*/ 	.byte	0x07
	.zero		1


	//   ....[184]....
        /*0c64*/ 	.word	0x00005610
        /*0c68*/ 	.word	0x00000000
        /*0c6c*/ 	.word	0x000002f0
        /*0c70*/ 	.short	0x010a
        /*0c72*/ 	.byte	0xff
	.zero		1


	//   ....[185]....
        /*0c74*/ 	.word	0x000056f0
        /*0c78*/ 	.word	0x00000000
        /*0c7c*/ 	.word	0x00000000
        /*0c80*/ 	.short	0x0101
        /*0c82*/ 	.byte	0xff
	.zero		1


	//   ....[186]....
        /*0c84*/ 	.word	0x00005a10
        /*0c88*/ 	.word	0x000000ff
        /*0c8c*/ 	.word	0x000002e8
        /*0c90*/ 	.short	0x010a
        /*0c92*/ 	.byte	0x07
	.zero		1


	//   ....[187]....
        /*0c94*/ 	.word	0x00005bf0
        /*0c98*/ 	.word	0x000000ff
        /*0c9c*/ 	.word	0x000002d0
        /*0ca0*/ 	.short	0x010a
        /*0ca2*/ 	.byte	0x0d
	.zero		1


	//   ....[188]....
        /*0ca4*/ 	.word	0x00005f00
        /*0ca8*/ 	.word	0x000000ff
        /*0cac*/ 	.word	0x000002c0
        /*0cb0*/ 	.short	0x010b
        /*0cb2*/ 	.byte	0x0d
	.zero		1


	//   ....[189]....
        /*0cb4*/ 	.word	0x00005f60
        /*0cb8*/ 	.word	0x000000ff
        /*0cbc*/ 	.word	0x00000000
        /*0cc0*/ 	.short	0x0101
        /*0cc2*/ 	.byte	0x0e
	.zero		1


	//   ....[190]....
        /*0cc4*/ 	.word	0x00005fb0
        /*0cc8*/ 	.word	0x000000ff
        /*0ccc*/ 	.word	0x00000000
        /*0cd0*/ 	.short	0x010a
        /*0cd2*/ 	.byte	0x04
	.zero		1


	//   ....[191]....
        /*0cd4*/ 	.word	0x00006050
        /*0cd8*/ 	.word	0x00000000
        /*0cdc*/ 	.word	0x00000000
        /*0ce0*/ 	.short	0x010a
        /*0ce2*/ 	.byte	0xff
	.zero		1


	//   ....[192]....
        /*0ce4*/ 	.word	0x000063a0
        /*0ce8*/ 	.word	0x00000000
        /*0cec*/ 	.word	0x000002f0
        /*0cf0*/ 	.short	0x010a
        /*0cf2*/ 	.byte	0xff
	.zero		1


	//   ....[193]....
        /*0cf4*/ 	.word	0x000064b0
        /*0cf8*/ 	.word	0x00000000
        /*0cfc*/ 	.word	0x00000000
        /*0d00*/ 	.short	0x0101
        /*0d02*/ 	.byte	0xff
	.zero		1


	//   ....[194]....
        /*0d04*/ 	.word	0x00006de0
        /*0d08*/ 	.word	0x00000003
        /*0d0c*/ 	.word	0x000002c0
        /*0d10*/ 	.short	0x010a
        /*0d12*/ 	.byte	0xff
	.zero		1


	//   ....[195]....
        /*0d14*/ 	.word	0x00006df0
        /*0d18*/ 	.word	0x00000043
        /*0d1c*/ 	.word	0x00000310
        /*0d20*/ 	.short	0x010a
        /*0d22*/ 	.byte	0xff
	.zero		1


	//   ....[196]....
        /*0d24*/ 	.word	0x00006f70
        /*0d28*/ 	.word	0x00000003
        /*0d2c*/ 	.word	0x000002c0
        /*0d30*/ 	.short	0x010a
        /*0d32*/ 	.byte	0xff
	.zero		1


	//   ....[197]....
        /*0d34*/ 	.word	0x00007020
        /*0d38*/ 	.word	0x00000043
        /*0d3c*/ 	.word	0x00000310
        /*0d40*/ 	.short	0x010a
        /*0d42*/ 	.byte	0xff
	.zero		1


	//   ....[198]....
        /*0d44*/ 	.word	0x00007260
        /*0d48*/ 	.word	0x000000ff
        /*0d4c*/ 	.word	0x00000000
        /*0d50*/ 	.short	0x0101
        /*0d52*/ 	.byte	0x05
	.zero		1


	//   ....[199]....
        /*0d54*/ 	.word	0x00007610
        /*0d58*/ 	.word	0x00000000
        /*0d5c*/ 	.word	0x00000000
        /*0d60*/ 	.short	0x0101
        /*0d62*/ 	.byte	0xff
	.zero		1


	//   ....[200]....
        /*0d64*/ 	.word	0x000078b0
        /*0d68*/ 	.word	0x00000002
        /*0d6c*/ 	.word	0x00000360
        /*0d70*/ 	.short	0x010a
        /*0d72*/ 	.byte	0xff
	.zero		1


	//   ....[201]....
        /*0d74*/ 	.word	0x00007910
        /*0d78*/ 	.word	0x00000002
        /*0d7c*/ 	.word	0x00000160
        /*0d80*/ 	.short	0x010a
        /*0d82*/ 	.byte	0xff
	.zero		1


	//   ....[202]....
        /*0d84*/ 	.word	0x00007970
        /*0d88*/ 	.word	0x00000002
        /*0d8c*/ 	.word	0x00000160
        /*0d90*/ 	.short	0x010a
        /*0d92*/ 	.byte	0xff
	.zero		1


	//   ....[203]....
        /*0d94*/ 	.word	0x000079c0
        /*0d98*/ 	.word	0x00000002
        /*0d9c*/ 	.word	0x000002f0
        /*0da0*/ 	.short	0x010a
        /*0da2*/ 	.byte	0xff
	.zero		1


	//   ....[204]....
        /*0da4*/ 	.word	0x00007a20
        /*0da8*/ 	.word	0x00000000
        /*0dac*/ 	.word	0x00000000
        /*0db0*/ 	.short	0x010a
        /*0db2*/ 	.byte	0xff
	.zero		1


	//   ....[205]....
        /*0db4*/ 	.word	0x00007a80
        /*0db8*/ 	.word	0x00000000
        /*0dbc*/ 	.word	0x00000000
        /*0dc0*/ 	.short	0x010a
        /*0dc2*/ 	.byte	0xff
	.zero		1


	//   ....[206]....
        /*0dc4*/ 	.word	0x00007ae0
        /*0dc8*/ 	.word	0x00000000
        /*0dcc*/ 	.word	0x00000000
        /*0dd0*/ 	.short	0x010a
        /*0dd2*/ 	.byte	0xff
	.zero		1


	//   ....[207]....
        /*0dd4*/ 	.word	0x00007b40
        /*0dd8*/ 	.word	0x00000000
        /*0ddc*/ 	.word	0x00000000
        /*0de0*/ 	.short	0x010a
        /*0de2*/ 	.byte	0xff
	.zero		1


	//   ....[208]....
        /*0de4*/ 	.word	0x00007ba0
        /*0de8*/ 	.word	0x00000000
        /*0dec*/ 	.word	0x00000000
        /*0df0*/ 	.short	0x010a
        /*0df2*/ 	.byte	0xff
	.zero		1


	//   ....[209]....
        /*0df4*/ 	.word	0x00007c00
        /*0df8*/ 	.word	0x00000000
        /*0dfc*/ 	.word	0x00000000
        /*0e00*/ 	.short	0x010a
        /*0e02*/ 	.byte	0xff
	.zero		1


	//   ....[210]....
        /*0e04*/ 	.word	0x00007c60
        /*0e08*/ 	.word	0x00000000
        /*0e0c*/ 	.word	0x00000000
        /*0e10*/ 	.short	0x010a
        /*0e12*/ 	.byte	0xff
	.zero		1


	//   ....[211]....
        /*0e14*/ 	.word	0x00007cc0
        /*0e18*/ 	.word	0x00000000
        /*0e1c*/ 	.word	0x00000000
        /*0e20*/ 	.short	0x010a
        /*0e22*/ 	.byte	0xff
	.zero		1


	//   ....[212]....
        /*0e24*/ 	.word	0x00007d20
        /*0e28*/ 	.word	0x00000000
        /*0e2c*/ 	.word	0x00000000
        /*0e30*/ 	.short	0x010a
        /*0e32*/ 	.byte	0xff
	.zero		1


	//   ....[213]....
        /*0e34*/ 	.word	0x00007d80
        /*0e38*/ 	.word	0x00000000
        /*0e3c*/ 	.word	0x00000000
        /*0e40*/ 	.short	0x010a
        /*0e42*/ 	.byte	0xff
	.zero		1


	//   ....[214]....
        /*0e44*/ 	.word	0x00007de0
        /*0e48*/ 	.word	0x00000000
        /*0e4c*/ 	.word	0x00000000
        /*0e50*/ 	.short	0x010a
        /*0e52*/ 	.byte	0xff
	.zero		1


	//   ....[215]....
        /*0e54*/ 	.word	0x00007e40
        /*0e58*/ 	.word	0x00000000
        /*0e5c*/ 	.word	0x00000000
        /*0e60*/ 	.short	0x010a
        /*0e62*/ 	.byte	0xff
	.zero		1


	//   ....[216]....
        /*0e64*/ 	.word	0x00007ea0
        /*0e68*/ 	.word	0x00000000
        /*0e6c*/ 	.word	0x00000000
        /*0e70*/ 	.short	0x010a
        /*0e72*/ 	.byte	0xff
	.zero		1


	//   ....[217]....
        /*0e74*/ 	.word	0x00007f00
        /*0e78*/ 	.word	0x00000000
        /*0e7c*/ 	.word	0x00000000
        /*0e80*/ 	.short	0x010a
        /*0e82*/ 	.byte	0xff
	.zero		1


	//   ....[218]....
        /*0e84*/ 	.word	0x00007f60
        /*0e88*/ 	.word	0x00000000
        /*0e8c*/ 	.word	0x00000000
        /*0e90*/ 	.short	0x010a
        /*0e92*/ 	.byte	0xff
	.zero		1


	//   ....[219]....
        /*0e94*/ 	.word	0x00007fc0
        /*0e98*/ 	.word	0x00000000
        /*0e9c*/ 	.word	0x00000000
        /*0ea0*/ 	.short	0x010a
        /*0ea2*/ 	.byte	0xff
	.zero		1


	//   ....[220]....
        /*0ea4*/ 	.word	0x00008020
        /*0ea8*/ 	.word	0x00000000
        /*0eac*/ 	.word	0x00000000
        /*0eb0*/ 	.short	0x010a
        /*0eb2*/ 	.byte	0xff
	.zero		1


	//   ....[221]....
        /*0eb4*/ 	.word	0x00008080
        /*0eb8*/ 	.word	0x00000000
        /*0ebc*/ 	.word	0x00000000
        /*0ec0*/ 	.short	0x010a
        /*0ec2*/ 	.byte	0xff
	.zero		1


	//   ....[222]....
        /*0ec4*/ 	.word	0x000080e0
        /*0ec8*/ 	.word	0x00000000
        /*0ecc*/ 	.word	0x00000000
        /*0ed0*/ 	.short	0x010a
        /*0ed2*/ 	.byte	0xff
	.zero		1


	//   ....[223]....
        /*0ed4*/ 	.word	0x00008140
        /*0ed8*/ 	.word	0x00000000
        /*0edc*/ 	.word	0x00000000
        /*0ee0*/ 	.short	0x010a
        /*0ee2*/ 	.byte	0xff
	.zero		1


	//   ....[224]....
        /*0ee4*/ 	.word	0x000081a0
        /*0ee8*/ 	.word	0x00000000
        /*0eec*/ 	.word	0x00000000
        /*0ef0*/ 	.short	0x010a
        /*0ef2*/ 	.byte	0xff
	.zero		1


	//   ....[225]....
        /*0ef4*/ 	.word	0x00008200
        /*0ef8*/ 	.word	0x00000000
        /*0efc*/ 	.word	0x00000000
        /*0f00*/ 	.short	0x010a
        /*0f02*/ 	.byte	0xff
	.zero		1


	//   ....[226]....
        /*0f04*/ 	.word	0x00008260
        /*0f08*/ 	.word	0x00000000
        /*0f0c*/ 	.word	0x00000000
        /*0f10*/ 	.short	0x010a
        /*0f12*/ 	.byte	0xff
	.zero		1


	//   ....[227]....
        /*0f14*/ 	.word	0x000082c0
        /*0f18*/ 	.word	0x00000000
        /*0f1c*/ 	.word	0x00000000
        /*0f20*/ 	.short	0x010a
        /*0f22*/ 	.byte	0xff
	.zero		1


	//   ....[228]....
        /*0f24*/ 	.word	0x00008320
        /*0f28*/ 	.word	0x00000000
        /*0f2c*/ 	.word	0x00000000
        /*0f30*/ 	.short	0x010a
        /*0f32*/ 	.byte	0xff
	.zero		1


	//   ....[229]....
        /*0f34*/ 	.word	0x00008380
        /*0f38*/ 	.word	0x00000000
        /*0f3c*/ 	.word	0x00000000
        /*0f40*/ 	.short	0x010a
        /*0f42*/ 	.byte	0xff
	.zero		1


	//   ....[230]....
        /*0f44*/ 	.word	0x000083e0
        /*0f48*/ 	.word	0x00000000
        /*0f4c*/ 	.word	0x00000000
        /*0f50*/ 	.short	0x010a
        /*0f52*/ 	.byte	0xff
	.zero		1


	//   ....[231]....
        /*0f54*/ 	.word	0x00008440
        /*0f58*/ 	.word	0x00000000
        /*0f5c*/ 	.word	0x00000000
        /*0f60*/ 	.short	0x010a
        /*0f62*/ 	.byte	0xff
	.zero		1


	//   ....[232]....
        /*0f64*/ 	.word	0x000084a0
        /*0f68*/ 	.word	0x00000000
        /*0f6c*/ 	.word	0x00000000
        /*0f70*/ 	.short	0x010a
        /*0f72*/ 	.byte	0xff
	.zero		1


	//   ....[233]....
        /*0f74*/ 	.word	0x00008500
        /*0f78*/ 	.word	0x00000000
        /*0f7c*/ 	.word	0x00000000
        /*0f80*/ 	.short	0x010a
        /*0f82*/ 	.byte	0xff
	.zero		1


	//   ....[234]....
        /*0f84*/ 	.word	0x00008560
        /*0f88*/ 	.word	0x00000000
        /*0f8c*/ 	.word	0x00000000
        /*0f90*/ 	.short	0x010a
        /*0f92*/ 	.byte	0xff
	.zero		1


	//   ....[235]....
        /*0f94*/ 	.word	0x000085c0
        /*0f98*/ 	.word	0x00000000
        /*0f9c*/ 	.word	0x00000000
        /*0fa0*/ 	.short	0x010a
        /*0fa2*/ 	.byte	0xff
	.zero		1


	//   ....[236]....
        /*0fa4*/ 	.word	0x00008620
        /*0fa8*/ 	.word	0x00000000
        /*0fac*/ 	.word	0x00000000
        /*0fb0*/ 	.short	0x010a
        /*0fb2*/ 	.byte	0xff
	.zero		1


	//   ....[237]....
        /*0fb4*/ 	.word	0x00008680
        /*0fb8*/ 	.word	0x00000000
        /*0fbc*/ 	.word	0x00000000
        /*0fc0*/ 	.short	0x010a
        /*0fc2*/ 	.byte	0xff
	.zero		1


	//   ....[238]....
        /*0fc4*/ 	.word	0x000086e0
        /*0fc8*/ 	.word	0x00000000
        /*0fcc*/ 	.word	0x00000000
        /*0fd0*/ 	.short	0x010a
        /*0fd2*/ 	.byte	0xff
	.zero		1


	//   ....[239]....
        /*0fd4*/ 	.word	0x00008740
        /*0fd8*/ 	.word	0x00000000
        /*0fdc*/ 	.word	0x00000000
        /*0fe0*/ 	.short	0x010a
        /*0fe2*/ 	.byte	0xff
	.zero		1


	//   ....[240]....
        /*0fe4*/ 	.word	0x000087a0
        /*0fe8*/ 	.word	0x00000000
        /*0fec*/ 	.word	0x00000000
        /*0ff0*/ 	.short	0x010a
        /*0ff2*/ 	.byte	0xff
	.zero		1


	//   ....[241]....
        /*0ff4*/ 	.word	0x00008800
        /*0ff8*/ 	.word	0x00000000
        /*0ffc*/ 	.word	0x00000000
        /*1000*/ 	.short	0x010a
        /*1002*/ 	.byte	0xff
	.zero		1


	//   ....[242]....
        /*1004*/ 	.word	0x00008860
        /*1008*/ 	.word	0x00000000
        /*100c*/ 	.word	0x00000000
        /*1010*/ 	.short	0x010a
        /*1012*/ 	.byte	0xff
	.zero		1


	//   ....[243]....
        /*1014*/ 	.word	0x000088c0
        /*1018*/ 	.word	0x00000000
        /*101c*/ 	.word	0x00000000
        /*1020*/ 	.short	0x010a
        /*1022*/ 	.byte	0xff
	.zero		1


	//   ....[244]....
        /*1024*/ 	.word	0x00008920
        /*1028*/ 	.word	0x00000000
        /*102c*/ 	.word	0x00000000
        /*1030*/ 	.short	0x010a
        /*1032*/ 	.byte	0xff
	.zero		1


	//   ....[245]....
        /*1034*/ 	.word	0x00008980
        /*1038*/ 	.word	0x00000000
        /*103c*/ 	.word	0x00000000
        /*1040*/ 	.short	0x010a
        /*1042*/ 	.byte	0xff
	.zero		1


	//   ....[246]....
        /*1044*/ 	.word	0x000089e0
        /*1048*/ 	.word	0x00000000
        /*104c*/ 	.word	0x00000000
        /*1050*/ 	.short	0x010a
        /*1052*/ 	.byte	0xff
	.zero		1


	//   ....[247]....
        /*1054*/ 	.word	0x00008a30
        /*1058*/ 	.word	0x00000000
        /*105c*/ 	.word	0x00000350
        /*1060*/ 	.short	0x010a
        /*1062*/ 	.byte	0xff
	.zero		1


	//   ....[248]....
        /*1064*/ 	.word	0x00008a90
        /*1068*/ 	.word	0x00000000
        /*106c*/ 	.word	0x00000300
        /*1070*/ 	.short	0x010a
        /*1072*/ 	.byte	0xff
	.zero		1


	//   ....[249]....
        /*1074*/ 	.word	0x00008ae0
        /*1078*/ 	.word	0x00000000
        /*107c*/ 	.word	0x000002f0
        /*1080*/ 	.short	0x010a
        /*1082*/ 	.byte	0xff
	.zero		1


	//   ....[250]....
        /*1084*/ 	.word	0x00008b40
        /*1088*/ 	.word	0x00000000
        /*108c*/ 	.word	0x00000300
        /*1090*/ 	.short	0x010a
        /*1092*/ 	.byte	0xff
	.zero		1


	//   ....[251]....
        /*1094*/ 	.word	0x00008b90
        /*1098*/ 	.word	0x00000000
        /*109c*/ 	.word	0x000002f0
        /*10a0*/ 	.short	0x010a
        /*10a2*/ 	.byte	0xff
	.zero		1


	//   ....[252]....
        /*10a4*/ 	.word	0x00008bf0
        /*10a8*/ 	.word	0x00000002
        /*10ac*/ 	.word	0x00000330
        /*10b0*/ 	.short	0x010a
        /*10b2*/ 	.byte	0xff
	.zero		1


	//   ....[253]....
        /*10b4*/ 	.word	0x00008c50
        /*10b8*/ 	.word	0x00000000
        /*10bc*/ 	.word	0x00000000
        /*10c0*/ 	.short	0x010a
        /*10c2*/ 	.byte	0xff
	.zero		1


	//   ....[254]....
        /*10c4*/ 	.word	0x00008cb0
        /*10c8*/ 	.word	0x00000000
        /*10cc*/ 	.word	0x00000000
        /*10d0*/ 	.short	0x010a
        /*10d2*/ 	.byte	0xff
	.zero		1


	//   ....[255]....
        /*10d4*/ 	.word	0x00008d10
        /*10d8*/ 	.word	0x00000000
        /*10dc*/ 	.word	0x00000000
        /*10e0*/ 	.short	0x010a
        /*10e2*/ 	.byte	0xff
	.zero		1


	//   ....[0]....
        /*10e4*/ 	.word	0x00008d70
        /*10e8*/ 	.word	0x00000000
        /*10ec*/ 	.word	0x00000000
        /*10f0*/ 	.short	0x010a
        /*10f2*/ 	.byte	0xff
	.zero		1


	//   ....[1]....
        /*10f4*/ 	.word	0x00008dd0
        /*10f8*/ 	.word	0x00000000
        /*10fc*/ 	.word	0x00000000
        /*1100*/ 	.short	0x010a
        /*1102*/ 	.byte	0xff
	.zero		1


	//   ....[2]....
        /*1104*/ 	.word	0x00008e20
        /*1108*/ 	.word	0x00000000
        /*110c*/ 	.word	0x000002f0
        /*1110*/ 	.short	0x010a
        /*1112*/ 	.byte	0xff
	.zero		1


	//   ....[3]....
        /*1114*/ 	.word	0x00008e80
        /*1118*/ 	.word	0x00000000
        /*111c*/ 	.word	0x000002e8
        /*1120*/ 	.short	0x010a
        /*1122*/ 	.byte	0xff
	.zero		1


	//   ....[4]....
        /*1124*/ 	.word	0x00008ee0
        /*1128*/ 	.word	0x00000000
        /*112c*/ 	.word	0x000002d0
        /*1130*/ 	.short	0x010a
        /*1132*/ 	.byte	0xff
	.zero		1


	//   ....[5]....
        /*1134*/ 	.word	0x00008f40
        /*1138*/ 	.word	0x00000000
        /*113c*/ 	.word	0x00000000
        /*1140*/ 	.short	0x010a
        /*1142*/ 	.byte	0xff
	.zero		1


	//   ....[6]....
        /*1144*/ 	.word	0x00008f90
        /*1148*/ 	.word	0x00000000
        /*114c*/ 	.word	0x000002f0
        /*1150*/ 	.short	0x010a
        /*1152*/ 	.byte	0xff
	.zero		1


	//   ....[7]....
        /*1154*/ 	.word	0x00008fe0
        /*1158*/ 	.word	0x00000003
        /*115c*/ 	.word	0x000002c0
        /*1160*/ 	.short	0x010a
        /*1162*/ 	.byte	0xff
	.zero		1


	//   ....[8]....
        /*1164*/ 	.word	0x00009030
        /*1168*/ 	.word	0x00000043
        /*116c*/ 	.word	0x00000310
        /*1170*/ 	.short	0x010a
        /*1172*/ 	.byte	0xff
	.zero		1


	//----- nvinfo : EIATTR_NUM_MBARRIERS
	.align		4
.L_47:
        /*1174*/ 	.byte	0x03, 0x38
        /*1176*/ 	.short	0x006e


	//----- nvinfo : EIATTR_EXIT_INSTR_OFFSETS
	.align		4
        /*1178*/ 	.byte	0x04, 0x1c
        /*117a*/ 	.short	(.L_49 - .L_48)


	//   ....[0]....
.L_48:
        /*117c*/ 	.word	0x00004070


	//   ....[1]....
        /*1180*/ 	.word	0x00004560


	//   ....[2]....
        /*1184*/ 	.word	0x000045c0


	//   ....[3]....
        /*1188*/ 	.word	0x00005440


	//   ....[4]....
        /*118c*/ 	.word	0x00006080


	//   ....[5]....
        /*1190*/ 	.word	0x000060c0


	//   ....[6]....
        /*1194*/ 	.word	0x000077c0


	//   ....[7]....
        /*1198*/ 	.word	0x00007840


	//   ....[8]....
        /*119c*/ 	.word	0x00007870


	//   ....[9]....
        /*11a0*/ 	.word	0x000078a0


	//----- nvinfo : EIATTR_MAX_THREADS
	.align		4
.L_49:
        /*11a4*/ 	.byte	0x04, 0x05
        /*11a6*/ 	.short	(.L_51 - .L_50)
.L_50:
        /*11a8*/ 	.word	0x00000100
        /*11ac*/ 	.word	0x00000001
        /*11b0*/ 	.word	0x00000001


	//----- nvinfo : EIATTR_CRS_STACK_SIZE
	.align		4
.L_51:
        /*11b4*/ 	.byte	0x04, 0x1e
        /*11b6*/ 	.short	(.L_53 - .L_52)
.L_52:
        /*11b8*/ 	.word	0x00000000


	//----- nvinfo : EIATTR_CBANK_PARAM_SIZE
	.align		4
.L_53:
        /*11bc*/ 	.byte	0x03, 0x19
        /*11be*/ 	.short	0x0800


	//----- nvinfo : EIATTR_PARAM_CBANK
	.align		4
        /*11c0*/ 	.byte	0x04, 0x0a
        /*11c2*/ 	.short	(.L_55 - .L_54)
	.align		4
.L_54:
        /*11c4*/ 	.word	index@(.nv.constant0._ZN7cutlass13device_kernelINS_4gemm6kernel13GemmUniversalIN4cute5tupleIJiiiiEEENS1_10collective13CollectiveMmaINS1_35MainloopSm100TmaUmmaWarpSpecializedILi44ELi2ELi4ENS5_IJNS4_1CILi1EEESB_SB_EEEEENS5_IJNSA_ILi64EEENSA_ILi16EEENSA_ILi32EEEEEENS_10bfloat16_tENS5_IJlSB_lEEESI_SJ_NS4_8TiledMMAINS4_8MMA_AtomIJNS4_20SM100_MMA_F16BF16_SSISI_SI_fLi64ELi16ELNS4_4UMMA5MajorE0ELSO_0ELNSN_7ScaleInE0ELSP_0EEEEEENS4_6LayoutISC_NS5_IJNSA_ILi0EEEST_ST_EEEEENS5_IJNS4_10UnderscoreESW_SW_EEEEENS4_13SM90_TMA_LOADENS4_14ComposedLayoutINS4_7SwizzleILi2ELi4ELi3EEENS4_18smem_ptr_flag_bitsILi16EEENSS_INS5_IJNSA_ILi8EEESG_EEENS5_IJSG_SB_EEEEEEEvNS4_8identityESZ_S19_vS1A_EENS_8epilogue10collective18CollectiveEpilogueINS1C_23Sm100TmaWarpSpecializedILi2ELi1ELi8ELb1ELb0EEEJSH_NS5_IJNSS_ISE_SB_EENSS_ISF_SB_EEEEESI_SJ_SI_SJ_NS1C_6fusion15FusionCallbacksIS1G_NS1K_17LinearCombinationISI_fSI_fLNS_15FloatRoundStyleE2EEESH_S1J_JEEENS4_5SM1004TMEM4LOAD26SM100_TMEM_LOAD_16dp256b2xESZ_NS10_INS11_ILi1ELi4ELi3EEES14_NSS_INS5_IJS15_SF_EEENS5_IJSF_SB_EEEEEEENS4_17SM75_U32x4_LDSM_NENS4_14SM90_TMA_STOREES1Y_NS4_17SM90_U32x4_STSM_NENS4_39AutoVectorizingCopyWithAssumedAlignmentILi128EEEEEEvvEEEEvNT_6ParamsE)
        /*11c8*/ 	.short	0x0380
        /*11ca*/ 	.short	0x0800


	//----- nvinfo : EIATTR_SW_WAR
	.align		4
.L_55:
        /*11cc*/ 	.byte	0x04, 0x36
        /*11ce*/ 	.short	(.L_57 - .L_56)
.L_56:
        /*11d0*/ 	.word	0x00000008
.L_57:


//--------------------- .nv.callgraph             --------------------------
	.section	.nv.callgraph,"",@"SHT_CUDA_CALLGRAPH"
	.align	4
	.sectionentsize	8
	.align		4
        /*0000*/ 	.word	0x00000000
	.align		4
        /*0004*/ 	.word	0xffffffff
	.align		4
        /*0008*/ 	.word	index@(_ZN7cutlass13device_kernelINS_4gemm6kernel13GemmUniversalIN4cute5tupleIJiiiiEEENS1_10collective13CollectiveMmaINS1_35MainloopSm100TmaUmmaWarpSpecializedILi44ELi2ELi4ENS5_IJNS4_1CILi1EEESB_SB_EEEEENS5_IJNSA_ILi64EEENSA_ILi16EEENSA_ILi32EEEEEENS_10bfloat16_tENS5_IJlSB_lEEESI_SJ_NS4_8TiledMMAINS4_8MMA_AtomIJNS4_20SM100_MMA_F16BF16_SSISI_SI_fLi64ELi16ELNS4_4UMMA5MajorE0ELSO_0ELNSN_7ScaleInE0ELSP_0EEEEEENS4_6LayoutISC_NS5_IJNSA_ILi0EEEST_ST_EEEEENS5_IJNS4_10UnderscoreESW_SW_EEEEENS4_13SM90_TMA_LOADENS4_14ComposedLayoutINS4_7SwizzleILi2ELi4ELi3EEENS4_18smem_ptr_flag_bitsILi16EEENSS_INS5_IJNSA_ILi8EEESG_EEENS5_IJSG_SB_EEEEEEEvNS4_8identityESZ_S19_vS1A_EENS_8epilogue10collective18CollectiveEpilogueINS1C_23Sm100TmaWarpSpecializedILi2ELi1ELi8ELb1ELb0EEEJSH_NS5_IJNSS_ISE_SB_EENSS_ISF_SB_EEEEESI_SJ_SI_SJ_NS1C_6fusion15FusionCallbacksIS1G_NS1K_17LinearCombinationISI_fSI_fLNS_15FloatRoundStyleE2EEESH_S1J_JEEENS4_5SM1004TMEM4LOAD26SM100_TMEM_LOAD_16dp256b2xESZ_NS10_INS11_ILi1ELi4ELi3EEES14_NSS_INS5_IJS15_SF_EEENS5_IJSF_SB_EEEEEEENS4_17SM75_U32x4_LDSM_NENS4_14SM90_TMA_STOREES1Y_NS4_17SM90_U32x4_STSM_NENS4_39AutoVectorizingCopyWithAssumedAlignmentILi128EEEEEEvvEEEEvNT_6ParamsE)
	.align		4
        /*000c*/ 	.word	index@(__assertfail)
	.align		4
        /*0010*/ 	.word	0x00000000
	.align		4
        /*0014*/ 	.word	0xfffffffe
	.align		4
        /*0018*/ 	.word	0x00000000
	.align		4
        /*001c*/ 	.word	0xfffffffd
	.align		4
        /*0020*/ 	.word	0x00000000
	.align		4
        /*0024*/ 	.word	0xfffffffc


//--------------------- .nv.constant4             --------------------------
	.section	.nv.constant4,"a",@progbits
	.align	8
	.align		8
.nv.constant4:
        /*0000*/ 	.dword	__assertfail
	.align		8
        /*0008*/ 	.dword	__unnamed_1
	.align		8
        /*0010*/ 	.dword	__unnamed_2
	.align		8
        /*0018*/ 	.dword	_ZN40_INTERNAL_9ac9257f_4_k_cu_cc4bd8ff_138334cuda3std3__45__cpo5beginE
	.align		8
        /*0020*/ 	.dword	_ZN40_INTERNAL_9ac9257f_4_k_cu_cc4bd8ff_138334cuda3std3__45__cpo3endE
	.align		8
        /*0028*/ 	.dword	_ZN40_INTERNAL_9ac9257f_4_k_cu_cc4bd8ff_138334cuda3std3__45__cpo6cbeginE
	.align		8
        /*0030*/ 	.dword	_ZN40_INTERNAL_9ac9257f_4_k_cu_cc4bd8ff_138334cuda3std3__45__cpo4cendE
	.align		8
        /*0038*/ 	.dword	_ZN40_INTERNAL_9ac9257f_4_k_cu_cc4bd8ff_138334cuda3std3__442_GLOBAL__N__9ac9257f_4_k_cu_cc4bd8ff_138336ignoreE
	.align		8
        /*0040*/ 	.dword	_ZN40_INTERNAL_9ac9257f_4_k_cu_cc4bd8ff_138334cuda3std3__419piecewise_constructE
	.align		8
        /*0048*/ 	.dword	_ZN40_INTERNAL_9ac9257f_4_k_cu_cc4bd8ff_138334cuda3std3__48in_placeE
	.align		8
        /*0050*/ 	.dword	_ZN40_INTERNAL_9ac9257f_4_k_cu_cc4bd8ff_138334cuda3std6ranges3__45__cpo4swapE
	.align		8
        /*0058*/ 	.dword	_ZN40_INTERNAL_9ac9257f_4_k_cu_cc4bd8ff_138334cuda3std6ranges3__45__cpo9iter_moveE
	.align		8
        /*0060*/ 	.dword	_ZN40_INTERNAL_9ac9257f_4_k_cu_cc4bd8ff_138334cute7productE
	.align		8
        /*0068*/ 	.dword	_ZN40_INTERNAL_9ac9257f_4_k_cu_cc4bd8ff_138334cute1_E
	.align		8
        /*0070*/ 	.dword	$str$25
	.align		8
        /*0078*/ 	.dword	$str$26
	.align		8
        /*0080*/ 	.dword	$str$27
	.align		8
        /*0088*/ 	.dword	$str$28


//--------------------- .text._ZN7cutlass13device_kernelINS_4gemm6kernel13GemmUniversalIN4cute5tupleIJiiiiEEENS1_10collective13CollectiveMmaINS1_35MainloopSm100TmaUmmaWarpSpecializedILi44ELi2ELi4ENS5_IJNS4_1CILi1EEESB_SB_EEEEENS5_IJNSA_ILi64EEENSA_ILi16EEENSA_ILi32EEEEEENS_10bfloat16_tENS5_IJlSB_lEEESI_SJ_NS4_8TiledMMAINS4_8MMA_AtomIJNS4_20SM100_MMA_F16BF16_SSISI_SI_fLi64ELi16ELNS4_4UMMA5MajorE0ELSO_0ELNSN_7ScaleInE0ELSP_0EEEEEENS4_6LayoutISC_NS5_IJNSA_ILi0EEEST_ST_EEEEENS5_IJNS4_10UnderscoreESW_SW_EEEEENS4_13SM90_TMA_LOADENS4_14ComposedLayoutINS4_7SwizzleILi2ELi4ELi3EEENS4_18smem_ptr_flag_bitsILi16EEENSS_INS5_IJNSA_ILi8EEESG_EEENS5_IJSG_SB_EEEEEEEvNS4_8identityESZ_S19_vS1A_EENS_8epilogue10collective18CollectiveEpilogueINS1C_23Sm100TmaWarpSpecializedILi2ELi1ELi8ELb1ELb0EEEJSH_NS5_IJNSS_ISE_SB_EENSS_ISF_SB_EEEEESI_SJ_SI_SJ_NS1C_6fusion15FusionCallbacksIS1G_NS1K_17LinearCombinationISI_fSI_fLNS_15FloatRoundStyleE2EEESH_S1J_JEEENS4_5SM1004TMEM4LOAD26SM100_TMEM_LOAD_16dp256b2xESZ_NS10_INS11_ILi1ELi4ELi3EEES14_NSS_INS5_IJS15_SF_EEENS5_IJSF_SB_EEEEEEENS4_17SM75_U32x4_LDSM_NENS4_14SM90_TMA_STOREES1Y_NS4_17SM90_U32x4_STSM_NENS4_39AutoVectorizingCopyWithAssumedAlignmentILi128EEEEEEvvEEEEvNT_6ParamsE --------------------------
	.section	.text._ZN7cutlass13device_kernelINS_4gemm6kernel13GemmUniversalIN4cute5tupleIJiiiiEEENS1_10collective13CollectiveMmaINS1_35MainloopSm100TmaUmmaWarpSpecializedILi44ELi2ELi4ENS5_IJNS4_1CILi1EEESB_SB_EEEEENS5_IJNSA_ILi64EEENSA_ILi16EEENSA_ILi32EEEEEENS_10bfloat16_tENS5_IJlSB_lEEESI_SJ_NS4_8TiledMMAINS4_8MMA_AtomIJNS4_20SM100_MMA_F16BF16_SSISI_SI_fLi64ELi16ELNS4_4UMMA5MajorE0ELSO_0ELNSN_7ScaleInE0ELSP_0EEEEEENS4_6LayoutISC_NS5_IJNSA_ILi0EEEST_ST_EEEEENS5_IJNS4_10UnderscoreESW_SW_EEEEENS4_13SM90_TMA_LOADENS4_14ComposedLayoutINS4_7SwizzleILi2ELi4ELi3EEENS4_18smem_ptr_flag_bitsILi16EEENSS_INS5_IJNSA_ILi8EEESG_EEENS5_IJSG_SB_EEEEEEEvNS4_8identityESZ_S19_vS1A_EENS_8epilogue10collective18CollectiveEpilogueINS1C_23Sm100TmaWarpSpecializedILi2ELi1ELi8ELb1ELb0EEEJSH_NS5_IJNSS_ISE_SB_EENSS_ISF_SB_EEEEESI_SJ_SI_SJ_NS1C_6fusion15FusionCallbacksIS1G_NS1K_17LinearCombinationISI_fSI_fLNS_15FloatRoundStyleE2EEESH_S1J_JEEENS4_5SM1004TMEM4LOAD26SM100_TMEM_LOAD_16dp256b2xESZ_NS10_INS11_ILi1ELi4ELi3EEES14_NSS_INS5_IJS15_SF_EEENS5_IJSF_SB_EEEEEEENS4_17SM75_U32x4_LDSM_NENS4_14SM90_TMA_STOREES1Y_NS4_17SM90_U32x4_STSM_NENS4_39AutoVectorizingCopyWithAssumedAlignmentILi128EEEEEEvvEEEEvNT_6ParamsE,"ax",@progbits
	.align	128
.text._ZN7cutlass13device_kernelINS_4gemm6kernel13GemmUniversalIN4cute5tupleIJiiiiEEENS1_10collective13CollectiveMmaINS1_35MainloopSm100TmaUmmaWarpSpecializedILi44ELi2ELi4ENS5_IJNS4_1CILi1EEESB_SB_EEEEENS5_IJNSA_ILi64EEENSA_ILi16EEENSA_ILi32EEEEEENS_10bfloat16_tENS5_IJlSB_lEEESI_SJ_NS4_8TiledMMAINS4_8MMA_AtomIJNS4_20SM100_MMA_F16BF16_SSISI_SI_fLi64ELi16ELNS4_4UMMA5MajorE0ELSO_0ELNSN_7ScaleInE0ELSP_0EEEEEENS4_6LayoutISC_NS5_IJNSA_ILi0EEEST_ST_EEEEENS5_IJNS4_10UnderscoreESW_SW_EEEEENS4_13SM90_TMA_LOADENS4_14ComposedLayoutINS4_7SwizzleILi2ELi4ELi3EEENS4_18smem_ptr_flag_bitsILi16EEENSS_INS5_IJNSA_ILi8EEESG_EEENS5_IJSG_SB_EEEEEEEvNS4_8identityESZ_S19_vS1A_EENS_8epilogue10collective18CollectiveEpilogueINS1C_23Sm100TmaWarpSpecializedILi2ELi1ELi8ELb1ELb0EEEJSH_NS5_IJNSS_ISE_SB_EENSS_ISF_SB_EEEEESI_SJ_SI_SJ_NS1C_6fusion15FusionCallbacksIS1G_NS1K_17LinearCombinationISI_fSI_fLNS_15FloatRoundStyleE2EEESH_S1J_JEEENS4_5SM1004TMEM4LOAD26SM100_TMEM_LOAD_16dp256b2xESZ_NS10_INS11_ILi1ELi4ELi3EEES14_NSS_INS5_IJS15_SF_EEENS5_IJSF_SB_EEEEEEENS4_17SM75_U32x4_LDSM_NENS4_14SM90_TMA_STOREES1Y_NS4_17SM90_U32x4_STSM_NENS4_39AutoVectorizingCopyWithAssumedAlignmentILi128EEEEEEvvEEEEvNT_6ParamsE:
        .type           _ZN7cutlass13device_kernelINS_4gemm6kernel13GemmUniversalIN4cute5tupleIJiiiiEEENS1_10collective13CollectiveMmaINS1_35MainloopSm100TmaUmmaWarpSpecializedILi44ELi2ELi4ENS5_IJNS4_1CILi1EEESB_SB_EEEEENS5_IJNSA_ILi64EEENSA_ILi16EEENSA_ILi32EEEEEENS_10bfloat16_tENS5_IJlSB_lEEESI_SJ_NS4_8TiledMMAINS4_8MMA_AtomIJNS4_20SM100_MMA_F16BF16_SSISI_SI_fLi64ELi16ELNS4_4UMMA5MajorE0ELSO_0ELNSN_7ScaleInE0ELSP_0EEEEEENS4_6LayoutISC_NS5_IJNSA_ILi0EEEST_ST_EEEEENS5_IJNS4_10UnderscoreESW_SW_EEEEENS4_13SM90_TMA_LOADENS4_14ComposedLayoutINS4_7SwizzleILi2ELi4ELi3EEENS4_18smem_ptr_flag_bitsILi16EEENSS_INS5_IJNSA_ILi8EEESG_EEENS5_IJSG_SB_EEEEEEEvNS4_8identityESZ_S19_vS1A_EENS_8epilogue10collective18CollectiveEpilogueINS1C_23Sm100TmaWarpSpecializedILi2ELi1ELi8ELb1ELb0EEEJSH_NS5_IJNSS_ISE_SB_EENSS_ISF_SB_EEEEESI_SJ_SI_SJ_NS1C_6fusion15FusionCallbacksIS1G_NS1K_17LinearCombinationISI_fSI_fLNS_15FloatRoundStyleE2EEESH_S1J_JEEENS4_5SM1004TMEM4LOAD26SM100_TMEM_LOAD_16dp256b2xESZ_NS10_INS11_ILi1ELi4ELi3EEES14_NSS_INS5_IJS15_SF_EEENS5_IJSF_SB_EEEEEEENS4_17SM75_U32x4_LDSM_NENS4_14SM90_TMA_STOREES1Y_NS4_17SM90_U32x4_STSM_NENS4_39AutoVectorizingCopyWithAssumedAlignmentILi128EEEEEEvvEEEEvNT_6ParamsE,@function
        .size           _ZN7cutlass13device_kernelINS_4gemm6kernel13GemmUniversalIN4cute5tupleIJiiiiEEENS1_10collective13CollectiveMmaINS1_35MainloopSm100TmaUmmaWarpSpecializedILi44ELi2ELi4ENS5_IJNS4_1CILi1EEESB_SB_EEEEENS5_IJNSA_ILi64EEENSA_ILi16EEENSA_ILi32EEEEEENS_10bfloat16_tENS5_IJlSB_lEEESI_SJ_NS4_8TiledMMAINS4_8MMA_AtomIJNS4_20SM100_MMA_F16BF16_SSISI_SI_fLi64ELi16ELNS4_4UMMA5MajorE0ELSO_0ELNSN_7ScaleInE0ELSP_0EEEEEENS4_6LayoutISC_NS5_IJNSA_ILi0EEEST_ST_EEEEENS5_IJNS4_10UnderscoreESW_SW_EEEEENS4_13SM90_TMA_LOADENS4_14ComposedLayoutINS4_7SwizzleILi2ELi4ELi3EEENS4_18smem_ptr_flag_bitsILi16EEENSS_INS5_IJNSA_ILi8EEESG_EEENS5_IJSG_SB_EEEEEEEvNS4_8identityESZ_S19_vS1A_EENS_8epilogue10collective18CollectiveEpilogueINS1C_23Sm100TmaWarpSpecializedILi2ELi1ELi8ELb1ELb0EEEJSH_NS5_IJNSS_ISE_SB_EENSS_ISF_SB_EEEEESI_SJ_SI_SJ_NS1C_6fusion15FusionCallbacksIS1G_NS1K_17LinearCombinationISI_fSI_fLNS_15FloatRoundStyleE2EEESH_S1J_JEEENS4_5SM1004TMEM4LOAD26SM100_TMEM_LOAD_16dp256b2xESZ_NS10_INS11_ILi1ELi4ELi3EEES14_NSS_INS5_IJS15_SF_EEENS5_IJSF_SB_EEEEEEENS4_17SM75_U32x4_LDSM_NENS4_14SM90_TMA_STOREES1Y_NS4_17SM90_U32x4_STSM_NENS4_39AutoVectorizingCopyWithAssumedAlignmentILi128EEEEEEvvEEEEvNT_6ParamsE,(.L_x_258 - _ZN7cutlass13device_kernelINS_4gemm6kernel13GemmUniversalIN4cute5tupleIJiiiiEEENS1_10collective13CollectiveMmaINS1_35MainloopSm100TmaUmmaWarpSpecializedILi44ELi2ELi4ENS5_IJNS4_1CILi1EEESB_SB_EEEEENS5_IJNSA_ILi64EEENSA_ILi16EEENSA_ILi32EEEEEENS_10bfloat16_tENS5_IJlSB_lEEESI_SJ_NS4_8TiledMMAINS4_8MMA_AtomIJNS4_20SM100_MMA_F16BF16_SSISI_SI_fLi64ELi16ELNS4_4UMMA5MajorE0ELSO_0ELNSN_7ScaleInE0ELSP_0EEEEEENS4_6LayoutISC_NS5_IJNSA_ILi0EEEST_ST_EEEEENS5_IJNS4_10UnderscoreESW_SW_EEEEENS4_13SM90_TMA_LOADENS4_14ComposedLayoutINS4_7SwizzleILi2ELi4ELi3EEENS4_18smem_ptr_flag_bitsILi16EEENSS_INS5_IJNSA_ILi8EEESG_EEENS5_IJSG_SB_EEEEEEEvNS4_8identityESZ_S19_vS1A_EENS_8epilogue10collective18CollectiveEpilogueINS1C_23Sm100TmaWarpSpecializedILi2ELi1ELi8ELb1ELb0EEEJSH_NS5_IJNSS_ISE_SB_EENSS_ISF_SB_EEEEESI_SJ_SI_SJ_NS1C_6fusion15FusionCallbacksIS1G_NS1K_17LinearCombinationISI_fSI_fLNS_15FloatRoundStyleE2EEESH_S1J_JEEENS4_5SM1004TMEM4LOAD26SM100_TMEM_LOAD_16dp256b2xESZ_NS10_INS11_ILi1ELi4ELi3EEES14_NSS_INS5_IJS15_SF_EEENS5_IJSF_SB_EEEEEEENS4_17SM75_U32x4_LDSM_NENS4_14SM90_TMA_STOREES1Y_NS4_17SM90_U32x4_STSM_NENS4_39AutoVectorizingCopyWithAssumedAlignmentILi128EEEEEEvvEEEEvNT_6ParamsE)
        .other          _ZN7cutlass13device_kernelINS_4gemm6kernel13GemmUniversalIN4cute5tupleIJiiiiEEENS1_10collective13CollectiveMmaINS1_35MainloopSm100TmaUmmaWarpSpecializedILi44ELi2ELi4ENS5_IJNS4_1CILi1EEESB_SB_EEEEENS5_IJNSA_ILi64EEENSA_ILi16EEENSA_ILi32EEEEEENS_10bfloat16_tENS5_IJlSB_lEEESI_SJ_NS4_8TiledMMAINS4_8MMA_AtomIJNS4_20SM100_MMA_F16BF16_SSISI_SI_fLi64ELi16ELNS4_4UMMA5MajorE0ELSO_0ELNSN_7ScaleInE0ELSP_0EEEEEENS4_6LayoutISC_NS5_IJNSA_ILi0EEEST_ST_EEEEENS5_IJNS4_10UnderscoreESW_SW_EEEEENS4_13SM90_TMA_LOADENS4_14ComposedLayoutINS4_7SwizzleILi2ELi4ELi3EEENS4_18smem_ptr_flag_bitsILi16EEENSS_INS5_IJNSA_ILi8EEESG_EEENS5_IJSG_SB_EEEEEEEvNS4_8identityESZ_S19_vS1A_EENS_8epilogue10collective18CollectiveEpilogueINS1C_23Sm100TmaWarpSpecializedILi2ELi1ELi8ELb1ELb0EEEJSH_NS5_IJNSS_ISE_SB_EENSS_ISF_SB_EEEEESI_SJ_SI_SJ_NS1C_6fusion15FusionCallbacksIS1G_NS1K_17LinearCombinationISI_fSI_fLNS_15FloatRoundStyleE2EEESH_S1J_JEEENS4_5SM1004TMEM4LOAD26SM100_TMEM_LOAD_16dp256b2xESZ_NS10_INS11_ILi1ELi4ELi3EEES14_NSS_INS5_IJS15_SF_EEENS5_IJSF_SB_EEEEEEENS4_17SM75_U32x4_LDSM_NENS4_14SM90_TMA_STOREES1Y_NS4_17SM90_U32x4_STSM_NENS4_39AutoVectorizingCopyWithAssumedAlignmentILi128EEEEEEvvEEEEvNT_6ParamsE,@"STO_CUDA_ENTRY STV_DEFAULT"
_ZN7cutlass13device_kernelINS_4gemm6kernel13GemmUniversalIN4cute5tupleIJiiiiEEENS1_10collective13CollectiveMmaINS1_35MainloopSm100TmaUmmaWarpSpecializedILi44ELi2ELi4ENS5_IJNS4_1CILi1EEESB_SB_EEEEENS5_IJNSA_ILi64EEENSA_ILi16EEENSA_ILi32EEEEEENS_10bfloat16_tENS5_IJlSB_lEEESI_SJ_NS4_8TiledMMAINS4_8MMA_AtomIJNS4_20SM100_MMA_F16BF16_SSISI_SI_fLi64ELi16ELNS4_4UMMA5MajorE0ELSO_0ELNSN_7ScaleInE0ELSP_0EEEEEENS4_6LayoutISC_NS5_IJNSA_ILi0EEEST_ST_EEEEENS5_IJNS4_10UnderscoreESW_SW_EEEEENS4_13SM90_TMA_LOADENS4_14ComposedLayoutINS4_7SwizzleILi2ELi4ELi3EEENS4_18smem_ptr_flag_bitsILi16EEENSS_INS5_IJNSA_ILi8EEESG_EEENS5_IJSG_SB_EEEEEEEvNS4_8identityESZ_S19_vS1A_EENS_8epilogue10collective18CollectiveEpilogueINS1C_23Sm100TmaWarpSpecializedILi2ELi1ELi8ELb1ELb0EEEJSH_NS5_IJNSS_ISE_SB_EENSS_ISF_SB_EEEEESI_SJ_SI_SJ_NS1C_6fusion15FusionCallbacksIS1G_NS1K_17LinearCombinationISI_fSI_fLNS_15FloatRoundStyleE2EEESH_S1J_JEEENS4_5SM1004TMEM4LOAD26SM100_TMEM_LOAD_16dp256b2xESZ_NS10_INS11_ILi1ELi4ELi3EEES14_NSS_INS5_IJS15_SF_EEENS5_IJSF_SB_EEEEEEENS4_17SM75_U32x4_LDSM_NENS4_14SM90_TMA_STOREES1Y_NS4_17SM90_U32x4_STSM_NENS4_39AutoVectorizingCopyWithAssumedAlignmentILi128EEEEEEvvEEEEvNT_6ParamsE:
[----:B------:R-:W1:Y:S01]  /*0000*/  LDC R1, c[0x0][0x37c] ;  /* 0x0000df00ff017b82 */ /* 0x000e620000000800 */
[----:B------:R-:W2:Y:S01]  /*0010*/  S2R R61, SR_TID.X ;  /* 0x00000000003d7919 */ /* 0x000ea20000002100 */
[----:B------:R-:W3:Y:S01]  /*0020*/  LDCU.64 UR4, c[0x0][0x890] ;  /* 0x00011200ff0477ac */ /* 0x000ee20008000a00 */
[----:B------:R-:W-:Y:S02]  /*0030*/  PRMT R49, RZ, 0x7610, R49 ;  /* 0x00007610ff317816 */ /* 0x000fe40000000031 */
[----:B------:R-:W-:Y:S01]  /*0040*/  ELECT P5, URZ, PT ;  /* 0x0000000000ff782f */ /* 0x000fe200038a0000 */
[----:B------:R-:W4:Y:S01]  /*0050*/  LDCU.64 UR40, c[0x0][0x358] ;  /* 0x00006b00ff2877ac */ /* 0x000f220008000a00 */
[----:B---3--:R-:W-:-:S04]  /*0060*/  UISETP.NE.U32.AND UP0, UPT, UR4, URZ, UPT ;  /* 0x000000ff0400728c */ /* 0x008fc8000bf05070 */
[----:B------:R-:W-:Y:S01]  /*0070*/  UISETP.NE.AND.EX UP0, UPT, UR5, URZ, UPT, UP0 ;  /* 0x000000ff0500728c */ /* 0x000fe2000bf05300 */
[----:B--2---:R-:W-:-:S05]  /*0080*/  SHF.R.U32.HI R53, RZ, 0x5, R61 ;  /* 0x00000005ff357819 */ /* 0x004fca000001163d */
[----:B------:R-:W2:Y:S02]  /*0090*/  SHFL.IDX PT, R0, R53, RZ, 0x1f ;  /* 0x00001fff35007589 */ /* 0x000ea400000e0000 */
[----:B--2---:R-:W-:Y:S01]  /*00a0*/  R2UR UR8, R0 ;  /* 0x00000000000872ca */ /* 0x004fe200000e0000 */
[----:B-1--4-:R-:W-:-:S14]  /*00b0*/  BRA.U UP0, `(.L_x_0) ;  /* 0x00000001002c7547 */ /* 0x012fdc000b800000 */
[----:B------:R-:W1:Y:S02]  /*00c0*/  LDCU.64 UR6, c[0x0][0x888] ;  /* 0x00011100ff0677ac */ /* 0x000e640008000a00 */
[----:B-1----:R-:W-:-:S04]  /*00d0*/  UISETP.NE.U32.AND UP0, UPT, UR6, URZ, UPT ;  /* 0x000000ff0600728c */ /* 0x002fc8000bf05070 */
[----:B------:R-:W-:-:S09]  /*00e0*/  UISETP.NE.AND.EX UP0, UPT, UR7, URZ, UPT, UP0 ;  /* 0x000000ff0700728c */ /* 0x000fd2000bf05300 */
[----:B------:R-:W-:Y:S05]  /*00f0*/  BRA.U !UP0, `(.L_x_1) ;  /* 0x0000000108107547 */ /* 0x000fea000b800000 */
[----:B------:R-:W1:Y:S02]  /*0100*/  LDC.64 R30, c[0x0][0x888] ;  /* 0x00022200ff1e7b82 */ /* 0x000e640000000a00 */
[----:B-1----:R1:W5:Y:S01]  /*0110*/  LDG.E R30, desc[UR40][R30.64] ;  /* 0x000000281e1e7981 */ /* 0x002362000c1e1900 */
[----:B------:R-:W-:Y:S01]  /*0120*/  HFMA2 R49, -RZ, RZ, 0, 5.9604644775390625e-08 ;  /* 0x00000001ff317431 */ /* 0x000fe200000001ff */
[----:B------:R-:W-:Y:S05]  /*0130*/  BRA `(.L_x_0) ;  /* 0x00000000000c7947 */ /* 0x000fea0003800000 */
.L_x_1:
[----:B------:R-:W1:Y:S01]  /*0140*/  LDCU UR6, c[0x0][0x880] ;  /* 0x00011000ff0677ac */ /* 0x000e620008000800 */
[----:B------:R-:W-:Y:S01]  /*0150*/  HFMA2 R49, -RZ, RZ, 0, 5.9604644775390625e-08 ;  /* 0x00000001ff317431 */ /* 0x000fe200000001ff */
[----:B-1----:R-:W-:-:S07]  /*0160*/  MOV R30, UR6 ;  /* 0x00000006001e7c02 */ /* 0x002fce0008000f00 */
.L_x_0:
[----:B------:R-:W2:Y:S02]  /*0170*/  LDCU.64 UR6, c[0x0][0x8b0] ;  /* 0x00011600ff0677ac */ /* 0x000ea40008000a00 */
[----:B--2---:R-:W-:-:S04]  /*0180*/  UISETP.NE.U32.AND UP0, UPT, UR6, URZ, UPT ;  /* 0x000000ff0600728c */ /* 0x004fc8000bf05070 */
[----:B------:R-:W-:-:S09]  /*0190*/  UISETP.NE.AND.EX UP0, UPT, UR7, URZ, UPT, UP0 ;  /* 0x000000ff0700728c */ /* 0x000fd2000bf05300 */
[----:B------:R-:W-:Y:S05]  /*01a0*/  BRA.U UP0, `(.L_x_2) ;  /* 0x0000000100247547 */ /* 0x000fea000b800000 */
[----:B------:R-:W2:Y:S02]  /*01b0*/  LDCU.64 UR6, c[0x0][0x8a8] ;  /* 0x00011500ff0677ac */ /* 0x000ea40008000a00 */
[----:B--2---:R-:W-:-:S04]  /*01c0*/  UISETP.NE.U32.AND UP0, UPT, UR6, URZ, UPT ;  /* 0x000000ff0600728c */ /* 0x004fc8000bf05070 */
[----:B------:R-:W-:-:S09]  /*01d0*/  UISETP.NE.AND.EX UP0, UPT, UR7, URZ, UPT, UP0 ;  /* 0x000000ff0700728c */ /* 0x000fd2000bf05300 */
[----:B------:R-:W-:Y:S05]  /*01e0*/  BRA.U !UP0, `(.L_x_3) ;  /* 0x00000001080c7547 */ /* 0x000fea000b800000 */
[----:B------:R-:W2:Y:S02]  /*01f0*/  LDC.64 R2, c[0x0][0x8a8] ;  /* 0x00022a00ff027b82 */ /* 0x000ea40000000a00 */
[----:B--2---:R2:W5:Y:S01]  /*0200*/  LDG.E R29, desc[UR40][R2.64] ;  /* 0x00000028021d7981 */ /* 0x004562000c1e1900 */
[----:B------:R-:W-:Y:S05]  /*0210*/  BRA `(.L_x_2) ;  /* 0x0000000000087947 */ /* 0x000fea0003800000 */
.L_x_3:
[----:B------:R-:W2:Y:S02]  /*0220*/  LDCU UR6, c[0x0][0x8a0] ;  /* 0x00011400ff0677ac */ /* 0x000ea40008000800 */
[----:B--2---:R-:W-:Y:S02]  /*0230*/  MOV R29, UR6 ;  /* 0x00000006001d7c02 */ /* 0x004fe40008000f00 */
.L_x_2:
[----:B------:R-:W-:Y:S01]  /*0240*/  IMAD.U32 R0, RZ, RZ, UR8 ;  /* 0x00000008ff007e24 */ /* 0x000fe2000f8e00ff */
[----:B------:R-:W-:Y:S04]  /*0250*/  BSSY.RECONVERGENT B0, `(.L_x_4) ;  /* 0x000000c000007945 */ /* 0x000fe80003800200 */
[C---:B------:R-:W-:Y:S02]  /*0260*/  ISETP.NE.OR P1, PT, R0.reuse, 0x1, !P5 ;  /* 0x000000010000780c */ /* 0x040fe40006f25670 */
[----:B------:R-:W-:-:S11]  /*0270*/  ISETP.NE.OR P0, PT, R0, 0x3, !P5 ;  /* 0x000000030000780c */ /* 0x000fd60006f05670 */
[----:B------:R-:W-:Y:S05]  /*0280*/  @P1 BRA `(.L_x_5) ;  /* 0x0000000000201947 */ /* 0x000fea0003800000 */
[----:B------:R-:W3:Y:S02]  /*0290*/  LDCU.64 UR6, c[0x0][0x348] ;  /* 0x00006900ff0677ac */ /* 0x000ee40008000a00 */
[----:B---3--:R-:W-:Y:S02]  /*02a0*/  UIADD3 UR10, UP1, UPT, UR6, 0x80, URZ ;  /* 0x00000080060a7890 */ /* 0x008fe4000ff3e0ff */
[----:B------:R-:W-:Y:S02]  /*02b0*/  UIADD3 UR6, UP0, UPT, UR6, 0x180, URZ ;  /* 0x0000018006067890 */ /* 0x000fe4000ff1e0ff */
[----:B------:R-:W-:Y:S02]  /*02c0*/  UIADD3.X UR11, UPT, UPT, URZ, UR7, URZ, UP1, !UPT ;  /* 0x00000007ff0b7290 */ /* 0x000fe40008ffe4ff */
[----:B------:R-:W-:-:S07]  /*02d0*/  UIADD3.X UR7, UPT, UPT, URZ, UR7, URZ, UP0, !UPT ;  /* 0x00000007ff077290 */ /* 0x000fce00087fe4ff */
[----:B------:R3:W-:Y:S02]  /*02e0*/  UTMACCTL.PF [UR10] ;  /* 0x000000000a0079b9 */ /* 0x0007e40008040000 */
[----:B------:R3:W-:Y:S02]  /*02f0*/  UTMACCTL.PF [UR6] ;  /* 0x00000000060079b9 */ /* 0x0007e40008040000 */
[----:B---3--:R-:W-:Y:S01]  /*0300*/  NOP ;  /* 0x0000000000007918 */ /* 0x008fe20000000000 */
.L_x_5:
[----:B------:R-:W-:Y:S05]  /*0310*/  BSYNC.RECONVERGENT B0 ;  /* 0x0000000000007941 */ /* 0x000fea0003800200 */
.L_x_4:
[----:B------:R-:W-:Y:S04]  /*0320*/  BSSY.RECONVERGENT B0, `(.L_x_6) ;  /* 0x000000a000007945 */ /* 0x000fe80003800200 */
        /* <DEDUP_REMOVED lines=9> */
.L_x_7:
[----:B------:R-:W-:Y:S05]  /*03c0*/  BSYNC.RECONVERGENT B0 ;  /* 0x0000000000007941 */ /* 0x000fea0003800200 */
.L_x_6:
[----:B------:R-:W3:Y:S01]  /*03d0*/  LDCU.64 UR6, c[0x0][0x888] ;  /* 0x00011100ff0677ac */ /* 0x000ee20008000a00 */
[----:B------:R-:W-:Y:S02]  /*03e0*/  UISETP.EQ.U32.AND UP1, UPT, UR4, URZ, UPT ;  /* 0x000000ff0400728c */ /* 0x000fe4000bf22070 */
[----:B------:R-:W-:Y:S02]  /*03f0*/  UPLOP3.LUT UP2, UPT, UPT, UPT, UPT, 0x80, 0x8 ;  /* 0x000000000008789c */ /* 0x000fe40003f4f070 */
[----:B---3--:R-:W-:-:S04]  /*0400*/  UISETP.NE.U32.AND UP0, UPT, UR6, URZ, UPT ;  /* 0x000000ff0600728c */ /* 0x008fc8000bf05070 */
[----:B------:R-:W-:-:S04]  /*0410*/  UISETP.NE.AND.EX UP0, UPT, UR7, URZ, UPT, UP0 ;  /* 0x000000ff0700728c */ /* 0x000fc8000bf05300 */
[----:B------:R-:W-:-:S04]  /*0420*/  UISETP.EQ.OR.EX UP3, UPT, UR5, URZ, !UP0, UP1 ;  /* 0x000000ff0500728c */ /* 0x000fc8000c762710 */
[----:B------:R-:W-:-:S05]  /*0430*/  UP2UR UR45, UPR, URZ, 0x8 ;  /* 0x00000008ff2d7883 */ /* 0x000fca0008000000 */
[----:B------:R-:W-:Y:S07]  /*0440*/  BRA.U !UP3, `(.L_x_8) ;  /* 0x000000010b207547 */ /* 0x000fee000b800000 */
[----:B------:R-:W-:Y:S01]  /*0450*/  UISETP.NE.U32.AND UP2, UPT, UR4, URZ, UPT ;  /* 0x000000ff0400728c */ /* 0x000fe2000bf45070 */
[----:B-----5:R-:W-:Y:S01]  /*0460*/  FSETP.NEU.AND P0, PT, R30, RZ, PT ;  /* 0x000000ff1e00720b */ /* 0x020fe20003f0d000 */
[----:B------:R-:W-:Y:S02]  /*0470*/  USEL UR4, URZ, 0xffffffff, UP0 ;  /* 0xffffffffff047887 */ /* 0x000fe40008000000 */
[----:B------:R-:W-:-:S10]  /*0480*/  UISETP.NE.AND.EX UP2, UPT, UR5, URZ, UPT, UP2 ;  /* 0x000000ff0500728c */ /* 0x000fd4000bf45320 */
[----:B------:R-:W-:Y:S01]  /*0490*/  VOTEU.ANY UP1, P0 ;  /* 0x0000000000ff7886 */ /* 0x000fe20000020100 */
[----:B------:R-:W-:-:S04]  /*04a0*/  @!UP2 USEL UR4, URZ, 0xffffffff, UP1 ;  /* 0xffffffffff04a887 */ /* 0x000fc80008800000 */
[----:B------:R-:W-:-:S04]  /*04b0*/  ULOP3.LUT UR4, UR4, 0x1, URZ, 0xc0, !UPT ;  /* 0x0000000104047892 */ /* 0x000fc8000f8ec0ff */
[----:B------:R-:W-:-:S11]  /*04c0*/  UISETP.NE.U32.AND UP2, UPT, UR4, 0x1, UPT ;  /* 0x000000010400788c */ /* 0x000fd6000bf45070 */
.L_x_8:
[----:B--2---:R-:W2:Y:S01]  /*04d0*/  SHFL.IDX PT, R2, R53, RZ, 0x1f ;  /* 0x00001fff35027589 */ /* 0x004ea200000e0000 */
[----:B------:R-:W-:-:S04]  /*04e0*/  UISETP.NE.AND UP1, UPT, UR8, 0x2, UPT ;  /* 0x000000020800788c */ /* 0x000fc8000bf25270 */
[----:B------:R-:W-:Y:S01]  /*04f0*/  USEL UR6, URZ, 0x1, UP1 ;  /* 0x00000001ff067887 */ /* 0x000fe20008800000 */
[----:B--2---:R-:W-:-:S13]  /*0500*/  ISETP.NE.AND P0, PT, R2, RZ, PT ;  /* 0x000000ff0200720c */ /* 0x004fda0003f05270 */
[----:B------:R-:W-:Y:S05]  /*0510*/  @P0 BRA `(.L_x_9) ;  /* 0x0000000400940947 */ /* 0x000fea0003800000 */
[----:B------:R-:W-:Y:S01]  /*0520*/  ELECT P0, URZ, PT ;  /* 0x0000000000ff782f */ /* 0x000fe20003800000 */
[----:B------:R-:W-:-:S12]  /*0530*/  BSSY.RECONVERGENT B0, `(.L_x_9) ;  /* 0x0000063000007945 */ /* 0x000fd80003800200 */
[----:B------:R-:W-:Y:S05]  /*0540*/  @!P0 BRA `(.L_x_10) ;  /* 0x0000000400848947 */ /* 0x000fea0003800000 */
[----:B------:R-:W2:Y:S01]  /*0550*/  S2UR UR5, SR_CgaCtaId ;  /* 0x00000000000579c3 */ /* 0x000ea20000008800 */
[----:B------:R-:W-:Y:S01]  /*0560*/  UMOV UR7, 0x400 ;  /* 0x0000040000077882 */ /* 0x000fe20000000000 */
[----:B------:R-:W-:Y:S02]  /*0570*/  UMOV UR4, 0x1 ;  /* 0x0000000100047882 */ /* 0x000fe40000000000 */
[----:B------:R-:W-:-:S04]  /*0580*/  UIADD3 UR10, UPT, UPT, -UR4, 0x100000, URZ ;  /* 0x00100000040a7890 */ /* 0x000fc8000fffe1ff */
[----:B------:R-:W-:Y:S02]  /*0590*/  USHF.L.U32 UR11, UR10, 0xb, URZ ;  /* 0x0000000b0a0b7899 */ /* 0x000fe400080006ff */
[----:B------:R-:W-:Y:S02]  /*05a0*/  USHF.L.U32 UR10, UR10, 0x1, URZ ;  /* 0x000000010a0a7899 */ /* 0x000fe400080006ff */
[----:B--2---:R-:W-:Y:S01]  /*05b0*/  ULEA UR5, UR5, UR7, 0x18 ;  /* 0x0000000705057291 */ /* 0x004fe2000f8ec0ff */
[----:B------:R-:W2:Y:S11]  /*05c0*/  FENCE.VIEW.ASYNC.S ;  /* 0x00000000000073c6 */ /* 0x000eb60000000000 */
[----:B--2---:R2:W3:Y:S01]  /*05d0*/  SYNCS.EXCH.64 URZ, [UR5], UR10 ;  /* 0x0000000a05ff75b2 */ /* 0x0044e20008000100 */
[----:B------:R2:W4:Y:S01]  /*05e0*/  SYNCS.EXCH.64 URZ, [UR5+0x160], UR10 ;  /* 0x0001600a05ff75b2 */ /* 0x0005220008000100 */
[----:B------:R2:W1:Y:S01]  /*05f0*/  SYNCS.EXCH.64 URZ, [UR5+0x8], UR10 ;  /* 0x0000080a05ff75b2 */ /* 0x0004620008000100 */
        /* <DEDUP_REMOVED lines=84> */
[----:B------:R2:W1:Y:S02]  /*0b40*/  SYNCS.EXCH.64 URZ, [UR5+0x2b8], UR10 ;  /* 0x0002b80a05ff75b2 */ /* 0x0004640008000100 */
[----:B--234-:R-:W-:Y:S01]  /*0b50*/  NOP ;  /* 0x0000000000007918 */ /* 0x01cfe20000000000 */
.L_x_10:
[----:B------:R-:W-:Y:S05]  /*0b60*/  BSYNC.RECONVERGENT B0 ;  /* 0x0000000000007941 */ /* 0x000fea0003800200 */
.L_x_9:
[----:B------:R-:W2:Y:S01]  /*0b70*/  SHFL.IDX PT, R2, R53, RZ, 0x1f ;  /* 0x00001fff35027589 */ /* 0x000ea200000e0000 */
[----:B------:R-:W-:Y:S01]  /*0b80*/  NOP ;  /* 0x0000000000007918 */ /* 0x000fe20000000000 */
[----:B--2---:R-:W-:-:S13]  /*0b90*/  ISETP.NE.AND P0, PT, R2, 0x1, PT ;  /* 0x000000010200780c */ /* 0x004fda0003f05270 */
[----:B------:R-:W-:Y:S05]  /*0ba0*/  @P0 BRA `(.L_x_11) ;  /* 0x0000000000480947 */ /* 0x000fea0003800000 */
[----:B------:R-:W2:Y:S01]  /*0bb0*/  S2UR UR7, SR_CgaCtaId ;  /* 0x00000000000779c3 */ /* 0x000ea20000008800 */
[----:B------:R-:W-:Y:S01]  /*0bc0*/  UMOV UR9, 0x400 ;  /* 0x0000040000097882 */ /* 0x000fe20000000000 */
[----:B------:R-:W-:Y:S01]  /*0bd0*/  UMOV UR5, 0x20 ;  /* 0x0000002000057882 */ /* 0x000fe20000000000 */
[----:B------:R-:W-:Y:S01]  /*0be0*/  UMOV UR4, 0x80 ;  /* 0x0000008000047882 */ /* 0x000fe20000000000 */
[----:B------:R-:W-:-:S04]  /*0bf0*/  UIADD3 UR10, UPT, UPT, -UR5, 0x100000, URZ ;  /* 0x00100000050a7890 */ /* 0x000fc8000fffe1ff */
[----:B------:R-:W-:Y:S02]  /*0c00*/  USHF.L.U32 UR11, UR10, 0xb, URZ ;  /* 0x0000000b0a0b7899 */ /* 0x000fe400080006ff */
[----:B------:R-:W-:Y:S02]  /*0c10*/  USHF.L.U32 UR10, UR10, 0x1, URZ ;  /* 0x000000010a0a7899 */ /* 0x000fe400080006ff */
[----:B------:R-:W-:-:S04]  /*0c20*/  UIADD3 UR4, UPT, UPT, -UR4, 0x100000, URZ ;  /* 0x0010000004047890 */ /* 0x000fc8000fffe1ff */
[----:B------:R-:W-:Y:S02]  /*0c30*/  USHF.L.U32 UR5, UR4, 0xb, URZ ;  /* 0x0000000b04057899 */ /* 0x000fe400080006ff */
[----:B------:R-:W-:Y:S01]  /*0c40*/  USHF.L.U32 UR4, UR4, 0x1, URZ ;  /* 0x0000000104047899 */ /* 0x000fe200080006ff */
[----:B------:R-:W-:Y:S01]  /*0c50*/  ELECT P0, URZ, PT ;  /* 0x0000000000ff782f */ /* 0x000fe20003800000 */
[----:B--2---:R-:W-:Y:S01]  /*0c60*/  ULEA UR7, UR7, UR9, 0x18 ;  /* 0x0000000907077291 */ /* 0x004fe2000f8ec0ff */
[----:B------:R-:W2:Y:S11]  /*0c70*/  FENCE.VIEW.ASYNC.S ;  /* 0x00000000000073c6 */ /* 0x000eb60000000000 */
[----:B--2---:R2:W3:Y:S01]  /*0c80*/  SYNCS.EXCH.64 URZ, [UR7+0x2c0], UR10 ;  /* 0x0002c00a07ff75b2 */ /* 0x0044e20008000100 */
[----:B------:R2:W4:Y:S01]  /*0c90*/  SYNCS.EXCH.64 URZ, [UR7+0x2d0], UR4 ;  /* 0x0002d00407ff75b2 */ /* 0x0005220008000100 */
[----:B------:R2:W1:Y:S01]  /*0ca0*/  SYNCS.EXCH.64 URZ, [UR7+0x2c8], UR10 ;  /* 0x0002c80a07ff75b2 */ /* 0x0004620008000100 */
[----:B------:R2:W1:Y:S01]  /*0cb0*/  SYNCS.EXCH.64 URZ, [UR7+0x2d8], UR4 ;  /* 0x0002d80407ff75b2 */ /* 0x0004620008000100 */
[----:B------:R-:W-:Y:S01]  /*0cc0*/  NOP ;  /* 0x0000000000007918 */ /* 0x000fe20000000000 */
.L_x_11:
[----:B------:R-:W2:Y:S01]  /*0cd0*/  SHFL.IDX PT, R2, R53, RZ, 0x1f ;  /* 0x00001fff35027589 */ /* 0x000ea200000e0000 */
[----:B------:R-:W-:Y:S01]  /*0ce0*/  NOP ;  /* 0x0000000000007918 */ /* 0x000fe20000000000 */
[----:B--2---:R-:W-:-:S13]  /*0cf0*/  ISETP.NE.AND P0, PT, R2, 0x3, PT ;  /* 0x000000030200780c */ /* 0x004fda0003f05270 */
[----:B------:R-:W-:Y:S05]  /*0d00*/  @P0 BRA `(.L_x_12) ;  /* 0x0000000000300947 */ /* 0x000fea0003800000 */
[----:B------:R-:W2:Y:S01]  /*0d10*/  S2UR UR5, SR_CgaCtaId ;  /* 0x00000000000579c3 */ /* 0x000ea20000008800 */
[----:B------:R-:W-:Y:S01]  /*0d20*/  UMOV UR7, 0x400 ;  /* 0x0000040000077882 */ /* 0x000fe20000000000 */
[----:B------:R-:W-:Y:S01]  /*0d30*/  UMOV UR4, 0x20 ;  /* 0x0000002000047882 */ /* 0x000fe20000000000 */
[----:B------:R-:W-:Y:S01]  /*0d40*/  ELECT P0, URZ, PT ;  /* 0x0000000000ff782f */ /* 0x000fe20003800000 */
[----:B------:R-:W-:-:S04]  /*0d50*/  UIADD3 UR10, UPT, UPT, -UR4, 0x100000, URZ ;  /* 0x00100000040a7890 */ /* 0x000fc8000fffe1ff */
[----:B------:R-:W-:Y:S02]  /*0d60*/  USHF.L.U32 UR11, UR10, 0xb, URZ ;  /* 0x0000000b0a0b7899 */ /* 0x000fe400080006ff */
[----:B------:R-:W-:Y:S02]  /*0d70*/  USHF.L.U32 UR10, UR10, 0x1, URZ ;  /* 0x000000010a0a7899 */ /* 0x000fe400080006ff */
[----:B--2---:R-:W-:Y:S01]  /*0d80*/  ULEA UR5, UR5, UR7, 0x18 ;  /* 0x0000000705057291 */ /* 0x004fe2000f8ec0ff */
[----:B------:R-:W2:Y:S11]  /*0d90*/  FENCE.VIEW.ASYNC.S ;  /* 0x00000000000073c6 */ /* 0x000eb60000000000 */
[----:B--2---:R2:W1:Y:S01]  /*0da0*/  SYNCS.EXCH.64 URZ, [UR5+0x2e0], UR10 ;  /* 0x0002e00a05ff75b2 */ /* 0x0044620008000100 */
[----:B------:R2:W1:Y:S01]  /*0db0*/  SYNCS.EXCH.64 URZ, [UR5+0x2e8], UR10 ;  /* 0x0002e80a05ff75b2 */ /* 0x0004620008000100 */
[----:B------:R-:W-:Y:S01]  /*0dc0*/  NOP ;  /* 0x0000000000007918 */ /* 0x000fe20000000000 */
.L_x_12:
[----:B------:R-:W3:Y:S01]  /*0dd0*/  SHFL.IDX PT, R2, R53, RZ, 0x1f ;  /* 0x00001fff35027589 */ /* 0x000ee200000e0000 */
[----:B------:R-:W-:Y:S01]  /*0de0*/  NOP ;  /* 0x0000000000007918 */ /* 0x000fe20000000000 */
[----:B---3--:R-:W-:-:S13]  /*0df0*/  ISETP.NE.AND P0, PT, R2, 0x4, PT ;  /* 0x000000040200780c */ /* 0x008fda0003f05270 */
[----:B------:R-:W-:Y:S05]  /*0e00*/  @P0 BRA `(.L_x_13) ;  /* 0x00000000004c0947 */ /* 0x000fea0003800000 */
[----:B--2---:R-:W2:Y:S01]  /*0e10*/  S2UR UR5, SR_CgaCtaId ;  /* 0x00000000000579c3 */ /* 0x004ea20000008800 */
[----:B------:R-:W-:Y:S01]  /*0e20*/  UMOV UR9, 0x100 ;  /* 0x0000010000097882 */ /* 0x000fe20000000000 */
[----:B------:R-:W-:Y:S01]  /*0e30*/  UMOV UR7, 0x400 ;  /* 0x0000040000077882 */ /* 0x000fe20000000000 */
[----:B------:R-:W-:Y:S01]  /*0e40*/  USEL UR9, UR9, 0xe0, UP2 ;  /* 0x000000e009097887 */ /* 0x000fe20009000000 */
[----:B------:R-:W-:Y:S01]  /*0e50*/  UMOV UR4, 0x1 ;  /* 0x0000000100047882 */ /* 0x000fe20000000000 */
[----:B------:R-:W-:Y:S01]  /*0e60*/  ELECT P0, URZ, PT ;  /* 0x0000000000ff782f */ /* 0x000fe20003800000 */
[----:B------:R-:W-:-:S04]  /*0e70*/  UIADD3 UR10, UPT, UPT, -UR4, 0x100000, URZ ;  /* 0x00100000040a7890 */ /* 0x000fc8000fffe1ff */
[----:B------:R-:W-:Y:S02]  /*0e80*/  USHF.L.U32 UR11, UR10, 0xb, URZ ;  /* 0x0000000b0a0b7899 */ /* 0x000fe400080006ff */
[----:B------:R-:W-:Y:S02]  /*0e90*/  USHF.L.U32 UR10, UR10, 0x1, URZ ;  /* 0x000000010a0a7899 */ /* 0x000fe400080006ff */
[----:B------:R-:W-:-:S04]  /*0ea0*/  UIADD3 UR12, UPT, UPT, -UR9, 0x100000, URZ ;  /* 0x00100000090c7890 */ /* 0x000fc8000fffe1ff */
[----:B------:R-:W-:Y:S02]  /*0eb0*/  USHF.L.U32 UR13, UR12, 0xb, URZ ;  /* 0x0000000b0c0d7899 */ /* 0x000fe400080006ff */
[----:B------:R-:W-:Y:S02]  /*0ec0*/  USHF.L.U32 UR12, UR12, 0x1, URZ ;  /* 0x000000010c0c7899 */ /* 0x000fe400080006ff */
[----:B--2---:R-:W-:Y:S01]  /*0ed0*/  ULEA UR5, UR5, UR7, 0x18 ;  /* 0x0000000705057291 */ /* 0x004fe2000f8ec0ff */
[----:B------:R-:W2:Y:S11]  /*0ee0*/  FENCE.VIEW.ASYNC.S ;  /* 0x00000000000073c6 */ /* 0x000eb60000000000 */
[----:B--2---:R3:W2:Y:S01]  /*0ef0*/  SYNCS.EXCH.64 URZ, [UR5+0x2f0], UR10 ;  /* 0x0002f00a05ff75b2 */ /* 0x0046a20008000100 */
[----:B------:R3:W1:Y:S01]  /*0f00*/  SYNCS.EXCH.64 URZ, [UR5+0x300], UR12 ;  /* 0x0003000c05ff75b2 */ /* 0x0006620008000100 */
[----:B------:R3:W1:Y:S01]  /*0f10*/  SYNCS.EXCH.64 URZ, [UR5+0x2f8], UR10 ;  /* 0x0002f80a05ff75b2 */ /* 0x0006620008000100 */
[----:B------:R3:W1:Y:S02]  /*0f20*/  SYNCS.EXCH.64 URZ, [UR5+0x308], UR12 ;  /* 0x0003080c05ff75b2 */ /* 0x0006640008000100 */
[----:B---3--:R-:W-:Y:S01]  /*0f30*/  NOP ;  /* 0x0000000000007918 */ /* 0x008fe20000000000 */
.L_x_13:
[----:B------:R-:W3:Y:S01]  /*0f40*/  SHFL.IDX PT, R2, R53, RZ, 0x1f ;  /* 0x00001fff35027589 */ /* 0x000ee200000e0000 */
[----:B------:R-:W-:Y:S01]  /*0f50*/  NOP ;  /* 0x0000000000007918 */ /* 0x000fe20000000000 */
[----:B---3--:R-:W-:-:S13]  /*0f60*/  ISETP.NE.AND P0, PT, R2, 0x5, PT ;  /* 0x000000050200780c */ /* 0x008fda0003f05270 */
[----:B------:R-:W-:Y:S05]  /*0f70*/  @P0 BRA `(.L_x_14) ;  /* 0x0000000000580947 */ /* 0x000fea0003800000 */
[----:B------:R-:W3:Y:S01]  /*0f80*/  S2UR UR7, SR_CgaCtaId ;  /* 0x00000000000779c3 */ /* 0x000ee20000008800 */
[----:B------:R-:W-:Y:S01]  /*0f90*/  UMOV UR9, 0x400 ;  /* 0x0000040000097882 */ /* 0x000fe20000000000 */
[----:B--2---:R-:W-:Y:S01]  /*0fa0*/  UMOV UR5, 0x1 ;  /* 0x0000000100057882 */ /* 0x004fe20000000000 */
        /* <DEDUP_REMOVED lines=8> */
[----:B---3--:R-:W-:Y:S01]  /*1030*/  ULEA UR7, UR7, UR9, 0x18 ;  /* 0x0000000907077291 */ /* 0x008fe2000f8ec0ff */
[----:B------:R-:W2:Y:S11]  /*1040*/  FENCE.VIEW.ASYNC.S ;  /* 0x00000000000073c6 */ /* 0x000eb60000000000 */
[----:B--2---:R3:W2:Y:S01]  /*1050*/  SYNCS.EXCH.64 URZ, [UR7+0x310], UR10 ;  /* 0x0003100a07ff75b2 */ /* 0x0046a20008000100 */
[----:B------:R3:W1:Y:S01]  /*1060*/  SYNCS.EXCH.64 URZ, [UR7+0x330], UR4 ;  /* 0x0003300407ff75b2 */ /* 0x0006620008000100 */
[----:B------:R3:W1:Y:S01]  /*1070*/  SYNCS.EXCH.64 URZ, [UR7+0x318], UR10 ;  /* 0x0003180a07ff75b2 */ /* 0x0006620008000100 */
[----:B------:R3:W1:Y:S01]  /*1080*/  SYNCS.EXCH.64 URZ, [UR7+0x338], UR4 ;  /* 0x0003380407ff75b2 */ /* 0x0006620008000100 */
[----:B------:R3:W1:Y:S01]  /*1090*/  SYNCS.EXCH.64 URZ, [UR7+0x320], UR10 ;  /* 0x0003200a07ff75b2 */ /* 0x0006620008000100 */
[----:B------:R3:W1:Y:S01]  /*10a0*/  SYNCS.EXCH.64 URZ, [UR7+0x340], UR4 ;  /* 0x0003400407ff75b2 */ /* 0x0006620008000100 */
[----:B------:R3:W1:Y:S01]  /*10b0*/  SYNCS.EXCH.64 URZ, [UR7+0x328], UR10 ;  /* 0x0003280a07ff75b2 */ /* 0x0006620008000100 */
[----:B------:R3:W1:Y:S02]  /*10c0*/  SYNCS.EXCH.64 URZ, [UR7+0x348], UR4 ;  /* 0x0003480407ff75b2 */ /* 0x0006640008000100 */
[----:B---3--:R-:W-:Y:S01]  /*10d0*/  NOP ;  /* 0x0000000000007918 */ /* 0x008fe20000000000 */
.L_x_14:
[----:B------:R-:W3:Y:S01]  /*10e0*/  SHFL.IDX PT, R2, R53, RZ, 0x1f ;  /* 0x00001fff35027589 */ /* 0x000ee200000e0000 */
[----:B------:R-:W-:Y:S01]  /*10f0*/  NOP ;  /* 0x0000000000007918 */ /* 0x000fe20000000000 */
[----:B---3--:R-:W-:-:S13]  /*1100*/  ISETP.NE.AND P0, PT, R2, 0x3, PT ;  /* 0x000000030200780c */ /* 0x008fda0003f05270 */
[----:B------:R-:W-:Y:S05]  /*1110*/  @P0 BRA `(.L_x_15) ;  /* 0x0000000000380947 */ /* 0x000fea0003800000 */
[----:B--2---:R-:W2:Y:S01]  /*1120*/  S2UR UR5, SR_CgaCtaId ;  /* 0x00000000000579c3 */ /* 0x004ea20000008800 */
        /* <DEDUP_REMOVED lines=13> */
.L_x_15:
[----:B--2---:R-:W2:Y:S01]  /*1200*/  S2UR UR5, SR_CTAID.X ;  /* 0x00000000000579c3 */ /* 0x004ea20000002500 */
[----:B------:R-:W-:-:S05]  /*1210*/  CS2R.32 R48, SR_CgaSize ;  /* 0x0000000000307805 */ /* 0x000fca0000008a00 */
[----:B------:R-:W-:-:S05]  /*1220*/  IMAD R48, R48, -0xa0, RZ ;  /* 0xffffff6030307824 */ /* 0x000fca00078e02ff */
[----:B------:R-:W-:-:S14]  /*1230*/  R2UR UR9, R48 ;  /* 0x00000000300972ca */ /* 0x000fdc00000e0000 */
[----:B------:R-:W3:Y:S01]  /*1240*/  LDCU UR9, c[0x0][UR9+0x2b0] ;  /* 0x00005600090977ac */ /* 0x000ee20008000800 */
[----:B------:R-:W-:Y:S01]  /*1250*/  NOP ;  /* 0x0000000000007918 */ /* 0x000fe20000000000 */
[----:B------:R-:W-:-:S05]  /*1260*/  CS2R.32 R48, SR_CgaSize ;  /* 0x0000000000307805 */ /* 0x000fca0000008a00 */
[----:B------:R-:W-:-:S05]  /*1270*/  IMAD R48, R48, -0xa0, RZ ;  /* 0xffffff6030307824 */ /* 0x000fca00078e02ff */
[----:B------:R-:W-:-:S14]  /*1280*/  R2UR UR7, R48 ;  /* 0x00000000300772ca */ /* 0x000fdc00000e0000 */
[----:B------:R-:W4:Y:S01]  /*1290*/  LDCU UR7, c[0x0][UR7+0x2b4] ;  /* 0x00005680070777ac */ /* 0x000f220008000800 */
[----:B------:R-:W1:Y:S08]  /*12a0*/  S2UR UR4, SR_CTAID.Y ;  /* 0x00000000000479c3 */ /* 0x000e700000002600 */
[----:B------:R-:W4:Y:S01]  /*12b0*/  LDC R10, c[0x0][0xb24] ;  /* 0x0002c900ff0a7b82 */ /* 0x000f220000000800 */
[----:B--2---:R-:W-:-:S02]  /*12c0*/  I2FP.F32.U32 R46, UR5 ;  /* 0x00000005002e7c45 */ /* 0x004fc40008201000 */
[----:B------:R-:W-:-:S05]  /*12d0*/  CS2R.32 R3, SR_CgaSize ;  /* 0x0000000000037805 */ /* 0x000fca0000008a00 */
[----:B------:R-:W-:-:S06]  /*12e0*/  IMAD R3, R3, -0xa0, RZ ;  /* 0xffffff6003037824 */ /* 0x000fcc00078e02ff */
[----:B------:R-:W2:Y:S01]  /*12f0*/  LDC R3, c[0x0][R3+0x2a0] ;  /* 0x0000a80003037b82 */ /* 0x000ea20000000800 */
[----:B------:R-:W-:Y:S01]  /*1300*/  MOV R48, UR5 ;  /* 0x0000000500307c02 */ /* 0x000fe20008000f00 */
[----:B---3--:R-:W-:Y:S01]  /*1310*/  FMUL R46, R46, UR9 ;  /* 0x000000092e2e7c20 */ /* 0x008fe20008400000 */
[----:B-1----:R-:W-:Y:S02]  /*1320*/  I2FP.F32.U32 R31, UR4 ;  /* 0x00000004001f7c45 */ /* 0x002fe40008201000 */
[----:B------:R-:W-:-:S05]  /*1330*/  CS2R.32 R2, SR_CgaSize ;  /* 0x0000000000027805 */ /* 0x000fca0000008a00 */
[----:B------:R-:W-:-:S06]  /*1340*/  IMAD R2, R2, -0xa0, RZ ;  /* 0xffffff6002027824 */ /* 0x000fcc00078e02ff */
[----:B------:R-:W1:Y:S01]  /*1350*/  LDC R2, c[0x0][R2+0x2a4] ;  /* 0x0000a90002027b82 */ /* 0x000e620000000800 */
[----:B------:R-:W-:Y:S01]  /*1360*/  MOV R47, UR4 ;  /* 0x00000004002f7c02 */ /* 0x000fe20008000f00 */
[----:B------:R-:W3:Y:S01]  /*1370*/  F2I.U32.TRUNC.NTZ R46, R46 ;  /* 0x0000002e002e7305 */ /* 0x000ee2000020f000 */
[----:B----4-:R-:W-:-:S05]  /*1380*/  FMUL R31, R31, UR7 ;  /* 0x000000071f1f7c20 */ /* 0x010fca0008400000 */
[----:B------:R-:W-:Y:S01]  /*1390*/  BAR.SYNC.DEFER_BLOCKING 0x0 ;  /* 0x0000000000007b1d */ /* 0x000fe20000010000 */
[----:B------:R-:W-:-:S05]  /*13a0*/  ISETP.GE.AND P0, PT, R10, 0x1, PT ;  /* 0x000000010a00780c */ /* 0x000fca0003f06270 */
[----:B------:R-:W4:Y:S02]  /*13b0*/  F2I.U32.TRUNC.NTZ R31, R31 ;  /* 0x0000001f001f7305 */ /* 0x000f24000020f000 */
[----:B------:R-:W1:Y:S01]  /*13c0*/  S2UR UR36, SR_CTAID.Z ;  /* 0x00000000002479c3 */ /* 0x000e620000002700 */
[----:B---3--:R-:W-:-:S05]  /*13d0*/  IADD3 R46, PT, PT, -R46, RZ, RZ ;  /* 0x000000ff2e2e7210 */ /* 0x008fca0007ffe1ff */
[----:B--2---:R-:W-:Y:S01]  /*13e0*/  IMAD R46, R3, R46, UR5 ;  /* 0x00000005032e7e24 */ /* 0x004fe2000f8e022e */
[----:B----4-:R-:W-:-:S05]  /*13f0*/  IADD3 R31, PT, PT, -R31, RZ, RZ ;  /* 0x000000ff1f1f7210 */ /* 0x010fca0007ffe1ff */
[----:B-1----:R-:W-:Y:S01]  /*1400*/  IMAD R31, R2, R31, UR4 ;  /* 0x00000004021f7e24 */ /* 0x002fe2000f8e021f */
[----:B------:R-:W-:Y:S06]  /*1410*/  @!P0 BRA `(.L_x_16) ;  /* 0x0000000000b88947 */ /* 0x000fec0003800000 */
[----:B------:R-:W1:Y:S01]  /*1420*/  LDC.64 R4, c[0x0][0xb18] ;  /* 0x0002c600ff047b82 */ /* 0x000e620000000a00 */
[----:B------:R-:W-:-:S07]  /*1430*/  ISETP.NE.AND P0, PT, R10, 0x1, PT ;  /* 0x000000010a00780c */ /* 0x000fce0003f05270 */
[----:B------:R-:W2:Y:S08]  /*1440*/  LDC R9, c[0x0][0xb0c] ;  /* 0x0002c300ff097b82 */ /* 0x000eb00000000800 */
[----:B------:R-:W3:Y:S08]  /*1450*/  LDC R12, c[0x0][0x370] ;  /* 0x0000dc00ff0c7b82 */ /* 0x000ef00000000800 */
[----:B------:R-:W4:Y:S01]  /*1460*/  LDC R11, c[0x0][0x374] ;  /* 0x0000dd00ff0b7b82 */ /* 0x000f220000000800 */
[----:B-1----:R-:W-:-:S07]  /*1470*/  ISETP.NE.AND P1, PT, R4, 0x1, PT ;  /* 0x000000010400780c */ /* 0x002fce0003f25270 */
[----:B------:R-:W3:Y:S01]  /*1480*/  LDC.64 R6, c[0x0][0xb10] ;  /* 0x0002c400ff067b82 */ /* 0x000ee20000000a00 */
[----:B--2---:R-:W-:-:S07]  /*1490*/  ISETP.NE.AND P2, PT, R9, 0x1, PT ;  /* 0x000000010900780c */ /* 0x004fce0003f45270 */
[----:B------:R-:W1:Y:S08]  /*14a0*/  LDC R8, c[0x0][0xb20] ;  /* 0x0002c800ff087b82 */ /* 0x000e700000000800 */
[----:B------:R-:W2:Y:S01]  /*14b0*/  LDC.64 R2, c[0x0][0xb28] ;  /* 0x0002ca00ff027b82 */ /* 0x000ea20000000a00 */
[----:B----4-:R-:W-:-:S04]  /*14c0*/  IMAD.HI.U32 R13, R11, R5, RZ ;  /* 0x000000050b0d7227 */ /* 0x010fc800078e00ff */
[----:B------:R-:W-:-:S04]  /*14d0*/  IMAD.HI.U32 R5, R47, R5, RZ ;  /* 0x000000052f057227 */ /* 0x000fc800078e00ff */
[----:B---3--:R-:W-:-:S05]  /*14e0*/  IMAD.HI.U32 R14, R12, R6, RZ ;  /* 0x000000060c0e7227 */ /* 0x008fca00078e00ff */
[-C--:B------:R-:W-:Y:S01]  /*14f0*/  @P2 SHF.R.U32.HI R12, RZ, R7.reuse, R14 ;  /* 0x00000007ff0c2219 */ /* 0x080fe2000001160e */
[C---:B------:R-:W-:Y:S01]  /*1500*/  IMAD.HI.U32 R14, R48.reuse, R6, RZ ;  /* 0x00000006300e7227 */ /* 0x040fe200078e00ff */
[-C--:B-1----:R-:W-:Y:S02]  /*1510*/  @P1 SHF.R.U32.HI R11, RZ, R8.reuse, R13 ;  /* 0x00000008ff0b1219 */ /* 0x082fe4000001160d */
[----:B------:R-:W-:Y:S02]  /*1520*/  SHF.R.U32.HI R5, RZ, R8, R5 ;  /* 0x00000008ff057219 */ /* 0x000fe40000011605 */
[----:B------:R-:W-:Y:S02]  /*1530*/  SHF.R.U32.HI R14, RZ, R7, R14 ;  /* 0x00000007ff0e7219 */ /* 0x000fe4000001160e */
[----:B------:R-:W-:Y:S01]  /*1540*/  SEL R5, R47, R5, !P1 ;  /* 0x000000052f057207 */ /* 0x000fe20004800000 */
[----:B--2---:R-:W-:Y:S01]  /*1550*/  IMAD.HI.U32 R13, R11, R2, RZ ;  /* 0x000000020b0d7227 */ /* 0x004fe200078e00ff */
[----:B------:R-:W-:-:S03]  /*1560*/  SEL R14, R48, R14, !P2 ;  /* 0x0000000e300e7207 */ /* 0x000fc60005000000 */
[----:B------:R-:W-:Y:S01]  /*1570*/  IMAD.HI.U32 R6, R12, R2, RZ ;  /* 0x000000020c067227 */ /* 0x000fe200078e00ff */
[----:B------:R-:W-:-:S04]  /*1580*/  @P0 SHF.R.U32.HI R11, RZ, R3, R13 ;  /* 0x00000003ff0b0219 */ /* 0x000fc8000001160d */
[----:B------:R-:W-:Y:S01]  /*1590*/  @P0 SHF.R.U32.HI R12, RZ, R3, R6 ;  /* 0x00000003ff0c0219 */ /* 0x000fe20000011606 */
[----:B------:R-:W-:-:S04]  /*15a0*/  IMAD R11, R11, R10, RZ ;  /* 0x0000000a0b0b7224 */ /* 0x000fc800078e02ff */
[----:B------:R-:W-:Y:S01]  /*15b0*/  IMAD R6, R12, R10, RZ ;  /* 0x0000000a0c067224 */ /* 0x000fe200078e02ff */
[----:B------:R-:W-:-:S04]  /*15c0*/  ISETP.GE.AND P1, PT, R5, R11, PT ;  /* 0x0000000b0500720c */ /* 0x000fc80003f26270 */
[----:B------:R-:W-:Y:S01]  /*15d0*/  ISETP.GE.OR P1, PT, R14, R6, P1 ;  /* 0x000000060e00720c */ /* 0x000fe20000f26670 */
[----:B------:R-:W-:-:S05]  /*15e0*/  IMAD.HI.U32 R6, R5, R2, RZ ;  /* 0x0000000205067227 */ /* 0x000fca00078e00ff */
[----:B------:R-:W-:-:S04]  /*15f0*/  SHF.R.U32.HI R6, RZ, R3, R6 ;  /* 0x00000003ff067219 */ /* 0x000fc80000011606 */
[----:B------:R-:W-:-:S03]  /*1600*/  SEL R6, R5, R6, !P0 ;  /* 0x0000000605067207 */ /* 0x000fc60004000000 */
[----:B------:R-:W-:Y:S01]  /*1610*/  @!P1 IMAD.HI.U32 R7, R14, R2, RZ ;  /* 0x000000020e079227 */ /* 0x000fe200078e00ff */
[----:B------:R-:W-:-:S04]  /*1620*/  IADD3 R2, PT, PT, -R6, RZ, RZ ;  /* 0x000000ff06027210 */ /* 0x000fc80007ffe1ff */
[----:B------:R-:W-:Y:S01]  /*1630*/  @!P1 SHF.R.U32.HI R3, RZ, R3, R7 ;  /* 0x00000003ff039219 */ /* 0x000fe20000011607 */
[----:B------:R-:W-:Y:S01]  /*1640*/  IMAD R2, R10, R2, R5 ;  /* 0x000000020a027224 */ /* 0x000fe200078e0205 */
[----:B------:R-:W-:Y:S02]  /*1650*/  IADD3 R7, PT, PT, -R5, RZ, RZ ;  /* 0x000000ff05077210 */ /* 0x000fe40007ffe1ff */
[----:B------:R-:W-:-:S03]  /*1660*/  @!P1 SEL R3, R14, R3, !P0 ;  /* 0x000000030e039207 */ /* 0x000fc60004000000 */
[----:B------:R-:W-:Y:S02]  /*1670*/  IMAD R7, R4, R7, R47 ;  /* 0x0000000704077224 */ /* 0x000fe400078e022f */
[--C-:B------:R-:W-:Y:S02]  /*1680*/  @!P1 IMAD.IADD R6, R6, 0x1, -R3.reuse ;  /* 0x0000000106069824 */ /* 0x100fe400078e0a03 */
[----:B------:R-:W-:Y:S01]  /*1690*/  @!P1 IMAD R3, R2, R12, R3 ;  /* 0x0000000c02039224 */ /* 0x000fe200078e0203 */
[----:B------:R-:W-:Y:S01]  /*16a0*/  IADD3 R2, PT, PT, -R14, RZ, RZ ;  /* 0x000000ff0e027210 */ /* 0x000fe20007ffe1ff */
[----:B------:R-:W-:Y:S02]  /*16b0*/  @!P1 IMAD R5, R6, R10, R14 ;  /* 0x0000000a06059224 */ /* 0x000fe400078e020e */
[----:B------:R-:W-:Y:S02]  /*16c0*/  @!P1 IMAD.MOV.U32 R14, RZ, RZ, R3 ;  /* 0x000000ffff0e9224 */ /* 0x000fe400078e0003 */
[----:B------:R-:W-:-:S02]  /*16d0*/  IMAD R2, R9, R2, R48 ;  /* 0x0000000209027224 */ /* 0x000fc400078e0230 */
[----:B------:R-:W-:Y:S02]  /*16e0*/  IMAD R47, R5, R4, R7 ;  /* 0x00000004052f7224 */ /* 0x000fe400078e0207 */
[----:B------:R-:W-:Y:S02]  /*16f0*/  IMAD R48, R14, R9, R2 ;  /* 0x000000090e307224 */ /* 0x000fe400078e0202 */
.L_x_16:
[----:B------:R-:W1:Y:S01]  /*1700*/  LDCU UR4, c[0x0][0xb30] ;  /* 0x00016600ff0477ac */ /* 0x000e620008000800 */
[----:B------:R-:W2:Y:S08]  /*1710*/  S2UR UR37, SR_CgaCtaId ;  /* 0x00000000002579c3 */ /* 0x000eb00000008800 */
[----:B------:R-:W3:Y:S01]  /*1720*/  LDC R22, c[0x0][0xb24] ;  /* 0x0002c900ff167b82 */ /* 0x000ee20000000800 */
[----:B-1----:R-:W-:-:S09]  /*1730*/  UISETP.NE.AND UP1, UPT, UR4, 0x1, UPT ;  /* 0x000000010400788c */ /* 0x002fd2000bf25270 */
[----:B--2---:R-:W-:Y:S05]  /*1740*/  BRA.U UP1, `(.L_x_17) ;  /* 0x0000000101407547 */ /* 0x004fea000b800000 */
[----:B------:R-:W1:Y:S08]  /*1750*/  LDC.64 R4, c[0x0][0xb10] ;  /* 0x0002c400ff047b82 */ /* 0x000e700000000a00 */
[----:B------:R-:W2:Y:S08]  /*1760*/  LDC.64 R2, c[0x0][0xb18] ;  /* 0x0002c600ff027b82 */ /* 0x000eb00000000a00 */
[----:B------:R-:W4:Y:S08]  /*1770*/  LDC R6, c[0x0][0xb20] ;  /* 0x0002c800ff067b82 */ /* 0x000f300000000800 */
[----:B------:R-:W3:Y:S01]  /*1780*/  LDC R7, c[0x0][0xb0c] ;  /* 0x0002c300ff077b82 */ /* 0x000ee20000000800 */
[----:B-1----:R-:W-:-:S05]  /*1790*/  IMAD.HI.U32 R4, R48, R4, RZ ;  /* 0x0000000430047227 */ /* 0x002fca00078e00ff */
[----:B------:R-:W-:Y:S01]  /*17a0*/  SHF.R.U32.HI R4, RZ, R5, R4 ;  /* 0x00000005ff047219 */ /* 0x000fe20000011604 */
[----:B--2---:R-:W-:Y:S01]  /*17b0*/  IMAD.HI.U32 R3, R47, R3, RZ ;  /* 0x000000032f037227 */ /* 0x004fe200078e00ff */
[----:B------:R-:W-:-:S04]  /*17c0*/  ISETP.NE.AND P0, PT, R2, 0x1, PT ;  /* 0x000000010200780c */ /* 0x000fc80003f05270 */
[----:B----4-:R-:W-:-:S04]  /*17d0*/  SHF.R.U32.HI R3, RZ, R6, R3 ;  /* 0x00000006ff037219 */ /* 0x010fc80000011603 */
[----:B------:R-:W-:Y:S02]  /*17e0*/  SEL R3, R47, R3, !P0 ;  /* 0x000000032f037207 */ /* 0x000fe40004000000 */
[----:B---3--:R-:W-:-:S04]  /*17f0*/  ISETP.NE.AND P1, PT, R7, 0x1, PT ;  /* 0x000000010700780c */ /* 0x008fc80003f25270 */
[----:B------:R-:W-:-:S05]  /*1800*/  SEL R4, R48, R4, !P1 ;  /* 0x0000000430047207 */ /* 0x000fca0004800000 */
[----:B------:R-:W-:Y:S02]  /*1810*/  IMAD.IADD R5, R3, 0x1, -R4 ;  /* 0x0000000103057824 */ /* 0x000fe400078e0a04 */
[----:B------:R-:W-:Y:S02]  /*1820*/  IMAD.IADD R3, R4, 0x1, -R3 ;  /* 0x0000000104037824 */ /* 0x000fe400078e0a03 */
[----:B------:R-:W-:Y:S02]  /*1830*/  IMAD R48, R5, R7, R48 ;  /* 0x0000000705307224 */ /* 0x000fe400078e0230 */
[----:B------:R-:W-:-:S07]  /*1840*/  IMAD R47, R3, R2, R47 ;  /* 0x00000002032f7224 */ /* 0x000fce00078e022f */
.L_x_17:
[----:B------:R-:W-:Y:S01]  /*1850*/  BAR.SYNC.DEFER_BLOCKING 0x0 ;  /* 0x0000000000007b1d */ /* 0x000fe20000010000 */
[----:B------:R-:W-:Y:S01]  /*1860*/  UISETP.NE.AND UP1, UPT, UR8, 0x2, UPT ;  /* 0x000000020800788c */ /* 0x000fe2000bf25270 */
[----:B------:R-:W-:Y:S02]  /*1870*/  ISETP.NE.OR P5, PT, R0, 0x2, !P5 ;  /* 0x000000020000780c */ /* 0x000fe40006fa5670 */
[----:B------:R-:W-:-:S06]  /*1880*/  LOP3.LUT R2, R61, 0x1f, RZ, 0xc0, !PT ;  /* 0x0000001f3d027812 */ /* 0x000fcc00078ec0ff */
[----:B------:R-:W-:Y:S05]  /*1890*/  BRA.U UP1, `(.L_x_18) ;  /* 0x0000002501fc7547 */ /* 0x000fea000b800000 */
[----:B------:R-:W1:Y:S01]  /*18a0*/  LDCU UR13, c[0x0][0x38c] ;  /* 0x00007180ff0d77ac */ /* 0x000e620008000800 */
[----:B------:R-:W2:Y:S01]  /*18b0*/  LDC R8, c[0x0][0x370] ;  /* 0x0000dc00ff087b82 */ /* 0x000ea20000000800 */
[----:B------:R-:W-:Y:S01]  /*18c0*/  PLOP3.LUT P1, PT, PT, PT, UP2, 0x80, 0x8 ;  /* 0x000000000008781c */ /* 0x000fe20003f2f028 */
[----:B------:R-:W-:Y:S01]  /*18d0*/  IMAD.MOV.U32 R15, RZ, RZ, 0x1 ;  /* 0x00000001ff0f7424 */ /* 0x000fe200078e00ff */
[----:B------:R-:W-:Y:S01]  /*18e0*/  ISETP.EQ.OR P4, PT, R2, RZ, P5 ;  /* 0x000000ff0200720c */ /* 0x000fe20002f82670 */
[----:B------:R-:W-:Y:S01]  /*18f0*/  IMAD.MOV.U32 R14, RZ, RZ, RZ ;  /* 0x000000ffff0e7224 */ /* 0x000fe200078e00ff */
[----:B------:R-:W-:Y:S02]  /*1900*/  PLOP3.LUT P1, PT, P1, PT, PT, 0x8, 0x80 ;  /* 0x000000000080781c */ /* 0x000fe40000f2e170 */
[----:B------:R-:W-:Y:S01]  /*1910*/  CS2R R12, SRZ ;  /* 0x00000000000c7805 */ /* 0x000fe2000001ff00 */
[----:B------:R-:W-:Y:S01]  /*1920*/  IMAD.MOV.U32 R11, RZ, RZ, 0x1 ;  /* 0x00000001ff0b7424 */ /* 0x000fe200078e00ff */
[----:B------:R-:W4:Y:S01]  /*1930*/  LDC R0, c[0x0][0x374] ;  /* 0x0000dd00ff007b82 */ /* 0x000f220000000800 */
[----:B------:R-:W2:Y:S01]  /*1940*/  LDCU.64 UR22, c[0x0][0x348] ;  /* 0x00006900ff1677ac */ /* 0x000ea20008000a00 */
[----:B------:R-:W-:Y:S01]  /*1950*/  UMOV UR6, URZ ;  /* 0x000000ff00067c82 */ /* 0x000fe20008000000 */
[----:B-1----:R-:W-:-:S04]  /*1960*/  UIADD3 UR5, UPT, UPT, UR13, 0x1f, URZ ;  /* 0x0000001f0d057890 */ /* 0x002fc8000fffe0ff */
[----:B------:R-:W-:-:S04]  /*1970*/  USHF.R.S32.HI UR4, URZ, 0x1f, UR5 ;  /* 0x0000001fff047899 */ /* 0x000fc80008011405 */
[----:B------:R-:W-:-:S04]  /*1980*/  ULEA.HI UR4, UR4, UR5, URZ, 0x5 ;  /* 0x0000000504047291 */ /* 0x000fc8000f8f28ff */
[----:B------:R-:W-:Y:S02]  /*1990*/  USHF.R.S32.HI UR15, URZ, 0x5, UR4 ;  /* 0x00000005ff0f7899 */ /* 0x000fe40008011404 */
[----:B------:R-:W-:Y:S02]  /*19a0*/  UIADD3 UR4, UPT, UPT, UR13, -0x1, URZ ;  /* 0xffffffff0d047890 */ /* 0x000fe4000fffe0ff */
[----:B------:R-:W-:Y:S02]  /*19b0*/  UISETP.LT.U32.AND UP0, UPT, UR15, 0x2c, UPT ;  /* 0x0000002c0f00788c */ /* 0x000fe4000bf01070 */
[----:B------:R-:W-:Y:S02]  /*19c0*/  UISETP.GE.U32.AND UP1, UPT, UR4, -0x3f, UPT ;  /* 0xffffffc10400788c */ /* 0x000fe4000bf26070 */
[----:B------:R-:W-:Y:S02]  /*19d0*/  USEL UR14, UR15, 0x2c, UP0 ;  /* 0x0000002c0f0e7887 */ /* 0x000fe40008000000 */
[----:B------:R-:W-:-:S02]  /*19e0*/  UIADD3 UR13, UPT, UPT, UR13, 0x3e, URZ ;  /* 0x0000003e0d0d7890 */ /* 0x000fc4000fffe0ff */
[----:B------:R-:W-:Y:S02]  /*19f0*/  UIADD3 UR5, UPT, UPT, UR14, -0x1, URZ ;  /* 0xffffffff0e057890 */ /* 0x000fe4000fffe0ff */
[----:B------:R-:W-:-:S03]  /*1a00*/  UIADD3 UR7, UPT, UPT, UR15, -UR14, URZ ;  /* 0x8000000e0f077290 */ /* 0x000fc6000fffe0ff */
[----:B------:R-:W-:-:S04]  /*1a10*/  @UP1 UIADD3 UR5, UPT, UPT, UR14, URZ, URZ ;  /* 0x000000ff0e051290 */ /* 0x000fc8000fffe0ff */
[----:B--2---:R-:W-:-:S12]  /*1a20*/  UIADD3 UR5, UPT, UPT, UR5, 0x1, URZ ;  /* 0x0000000105057890 */ /* 0x004fd8000fffe0ff */
.L_x_36:
[----:B------:R-:W-:Y:S01]  /*1a30*/  UISETP.NE.AND UP0, UPT, UR37, URZ, UPT ;  /* 0x000000ff2500728c */ /* 0x000fe2000bf05270 */
[----:B------:R-:W1:Y:S08]  /*1a40*/  S2UR UR37, SR_CgaCtaId ;  /* 0x00000000002579c3 */ /* 0x000e700000008800 */
[----:B------:R-:W-:Y:S05]  /*1a50*/  BRA.U UP0, `(.L_x_19) ;  /* 0x0000000100347547 */ /* 0x000fea000b800000 */
[----:B------:R-:W2:Y:S01]  /*1a60*/  S2R R2, SR_CgaCtaId ;  /* 0x0000000000027919 */ /* 0x000ea20000008800 */
[----:B------:R-:W-:-:S04]  /*1a70*/  MOV R3, 0x400 ;  /* 0x0000040000037802 */ /* 0x000fc80000000f00 */
[----:B--2---:R-:W-:Y:S02]  /*1a80*/  LEA R2, R2, R3, 0x18 ;  /* 0x0000000302027211 */ /* 0x004fe400078ec0ff */
[----:B------:R-:W-:-:S03]  /*1a90*/  SHF.L.U32 R3, R11, 0x1f, RZ ;  /* 0x0000001f0b037819 */ /* 0x000fc600000006ff */
[----:B------:R-:W-:-:S04]  /*1aa0*/  IMAD R2, R12, 0x8, R2 ;  /* 0x000000080c027824 */ /* 0x000fc800078e0202 */
[----:B------:R-:W2:Y:S02]  /*1ab0*/  SYNCS.PHASECHK.TRANS64.TRYWAIT P0, [R2+URZ+0x360], R3 ;  /* 0x00036003020075a7 */ /* 0x000ea400080011ff */
[----:B--2---:R-:W-:Y:S05]  /*1ac0*/  @!P0 BRA `(.L_x_20) ;  /* 0x0000005c00788947 */ /* 0x004fea0003800000 */
.L_x_143:
[----:B------:R-:W-:Y:S01]  /*1ad0*/  VIADD R12, R12, 0x1 ;  /* 0x000000010c0c7836 */ /* 0x000fe20000000000 */
[----:B------:R2:W-:Y:S04]  /*1ae0*/  SYNCS.ARRIVE.TRANS64.A1T0 RZ, [R2+URZ+0x350], RZ ;  /* 0x000350ff02ff79a7 */ /* 0x0005e800081000ff */
[----:B------:R-:W-:-:S04]  /*1af0*/  ISETP.NE.AND P0, PT, R12, 0x2, PT ;  /* 0x000000020c00780c */ /* 0x000fc80003f05270 */
[----:B------:R-:W-:Y:S02]  /*1b00*/  SEL R12, R12, RZ, P0 ;  /* 0x000000ff0c0c7207 */ /* 0x000fe40000000000 */
[----:B--2---:R-:W-:-:S04]  /*1b10*/  SEL R2, RZ, 0x1, P0 ;  /* 0x00000001ff027807 */ /* 0x004fc80000000000 */
[----:B------:R-:W-:-:S07]  /*1b20*/  LOP3.LUT R11, R11, R2, RZ, 0x3c, !PT ;  /* 0x000000020b0b7212 */ /* 0x000fce00078e3cff */
.L_x_19:
[----:B------:R-:W-:Y:S01]  /*1b30*/  UMOV UR4, 0x400 ;  /* 0x0000040000047882 */ /* 0x000fe20000000000 */
[----:B------:R-:W-:Y:S01]  /*1b40*/  SHF.L.U32 R2, R15, 0x1f, RZ ;  /* 0x0000001f0f027819 */ /* 0x000fe200000006ff */
[----:B-1----:R-:W-:Y:S01]  /*1b50*/  ULEA UR4, UR37, UR4, 0x18 ;  /* 0x0000000425047291 */ /* 0x002fe2000f8ec0ff */
[----:B------:R-:W-:Y:S01]  /*1b60*/  R2UR UR35, R48 ;  /* 0x00000000302372ca */ /* 0x000fe200000e0000 */
[----:B------:R-:W-:Y:S01]  /*1b70*/  UISETP.GE.U32.AND UP0, UPT, UR13, 0x3f, UPT ;  /* 0x0000003f0d00788c */ /* 0x000fe2000bf06070 */
[----:B------:R-:W-:Y:S01]  /*1b80*/  R2UR UR11, R47 ;  /* 0x000000002f0b72ca */ /* 0x000fe200000e0000 */
[----:B------:R-:W-:Y:S01]  /*1b90*/  ULEA UR8, UR6, UR4, 0x3 ;  /* 0x0000000406087291 */ /* 0x000fe2000f8e18ff */
[----:B------:R-:W-:-:S08]  /*1ba0*/  UMOV UR24, URZ ;  /* 0x000000ff00187c82 */ /* 0x000fd00008000000 */
[----:B------:R1:W2:Y:S01]  /*1bb0*/  SYNCS.PHASECHK.TRANS64.TRYWAIT P0, [UR8+0x160], R2 ;  /* 0x00016002ff0075a7 */ /* 0x0002a20008001108 */
[----:B------:R-:W-:Y:S02]  /*1bc0*/  USHF.L.U32 UR35, UR35, 0x6, URZ ;  /* 0x0000000623237899 */ /* 0x000fe400080006ff */
[----:B------:R-:W-:Y:S01]  /*1bd0*/  USHF.L.U32 UR11, UR11, 0x4, URZ ;  /* 0x000000040b0b7899 */ /* 0x000fe200080006ff */
[----:B------:R-:W-:Y:S11]  /*1be0*/  BRA.U !UP0, `(.L_x_21) ;  /* 0x0000000108a87547 */ /* 0x000ff6000b800000 */
[----:B------:R-:W-:Y:S01]  /*1bf0*/  UMOV UR16, URZ ;  /* 0x000000ff00107c82 */ /* 0x000fe20008000000 */
[----:B------:R-:W-:-:S05]  /*1c00*/  UMOV UR17, UR6 ;  /* 0x0000000600117c82 */ /* 0x000fca0008000000 */
.L_x_26:
[----:B-1----:R-:W-:Y:S01]  /*1c10*/  ULEA UR33, UR17, UR4, 0x3 ;  /* 0x0000000411217291 */ /* 0x002fe2000f8e18ff */
[----:B--2---:R-:W-:Y:S01]  /*1c20*/  @!P5 MOV R3, 0x1400 ;  /* 0x000014000003d802 */ /* 0x004fe20000000f00 */
[----:B--2---:R-:W-:Y:S10]  /*1c30*/  @P0 BRA `(.L_x_22) ;  /* 0x00000000000c0947 */ /* 0x004ff40003800000 */
[----:B------:R-:W-:-:S04]  /*1c40*/  SHF.L.U32 R4, R15, 0x1f, RZ ;  /* 0x0000001f0f047819 */ /* 0x000fc800000006ff */
[----:B------:R-:W2:Y:S02]  /*1c50*/  SYNCS.PHASECHK.TRANS64.TRYWAIT P0, [UR33+0x160], R4 ;  /* 0x00016004ff0075a7 */ /* 0x000ea40008001121 */
[----:B--2---:R-:W-:Y:S05]  /*1c60*/  @!P0 BRA `(.L_x_23) ;  /* 0x0000005c00248947 */ /* 0x004fea0003800000 */
.L_x_22:
[----:B------:R2:W-:Y:S01]  /*1c70*/  @!P5 SYNCS.ARRIVE.TRANS64 RZ, [UR33], R3 ;  /* 0x00000003ffffd9a7 */ /* 0x0005e20008000021 */
[----:B------:R-:W-:Y:S04]  /*1c80*/  BSSY.RECONVERGENT B0, `(.L_x_24) ;  /* 0x0000003000007945 */ /* 0x000fe80003800200 */
[----:B------:R-:W-:Y:S05]  /*1c90*/  @P4 BRA `(.L_x_25) ;  /* 0x0000000000044947 */ /* 0x000fea0003800000 */
[----:B------:R-:W-:Y:S05]  /*1ca0*/  BPT.TRAP 0x1 ;  /* 0x000000040000795c */ /* 0x000fea0000300000 */
.L_x_25:
[----:B------:R-:W-:Y:S05]  /*1cb0*/  BSYNC.RECONVERGENT B0 ;  /* 0x0000000000007941 */ /* 0x000fea0003800200 */
.L_x_24:
[----:B------:R-:W-:Y:S02]  /*1cc0*/  UIADD3 UR6, UPT, UPT, UR17, 0x1, URZ ;  /* 0x0000000111067890 */ /* 0x000fe4000fffe0ff */
[----:B------:R-:W-:Y:S02]  /*1cd0*/  ULEA UR32, UR17, UR4, 0xc ;  /* 0x0000000411207291 */ /* 0x000fe4000f8e60ff */
[----:B------:R-:W-:Y:S02]  /*1ce0*/  UISETP.NE.AND UP0, UPT, UR6, 0x2c, UPT ;  /* 0x0000002c0600788c */ /* 0x000fe4000bf05270 */
[----:B------:R-:W-:Y:S02]  /*1cf0*/  UIADD3 UR26, UP1, UPT, UR22, 0x80, URZ ;  /* 0x00000080161a7890 */ /* 0x000fe4000ff3e0ff */
[----:B------:R-:W-:Y:S02]  /*1d00*/  USEL UR9, URZ, 0x1, UP0 ;  /* 0x00000001ff097887 */ /* 0x000fe40008000000 */
[----:B------:R-:W-:-:S02]  /*1d10*/  USEL UR6, UR6, URZ, UP0 ;  /* 0x000000ff06067287 */ /* 0x000fc40008000000 */
[----:B------:R-:W-:Y:S02]  /*1d20*/  UIADD3 UR20, UP0, UPT, UR22, 0x180, URZ ;  /* 0x0000018016147890 */ /* 0x000fe4000ff1e0ff */
[----:B------:R-:W-:Y:S01]  /*1d30*/  ULEA UR8, UR6, UR4, 0x3 ;  /* 0x0000000406087291 */ /* 0x000fe2000f8e18ff */
[----:B------:R-:W-:Y:S01]  /*1d40*/  LOP3.LUT R15, R15, UR9, RZ, 0x3c, !PT ;  /* 0x000000090f0f7c12 */ /* 0x000fe2000f8e3cff */
[----:B------:R-:W-:Y:S02]  /*1d50*/  USHF.L.U32 UR34, UR16, 0x5, URZ ;  /* 0x0000000510227899 */ /* 0x000fe400080006ff */
[----:B------:R-:W-:Y:S01]  /*1d60*/  UIADD3.X UR27, UPT, UPT, URZ, UR23, URZ, UP1, !UPT ;  /* 0x00000017ff1b7290 */ /* 0x000fe20008ffe4ff */
[----:B-1----:R-:W-:Y:S01]  /*1d70*/  SHF.L.U32 R2, R15, 0x1f, RZ ;  /* 0x0000001f0f027819 */ /* 0x002fe200000006ff */
[----:B------:R-:W-:Y:S02]  /*1d80*/  UIADD3 UR32, UPT, UPT, UR32, 0x1500, URZ ;  /* 0x0000150020207890 */ /* 0x000fe4000fffe0ff */
[----:B------:R-:W-:Y:S01]  /*1d90*/  UIADD3.X UR21, UPT, UPT, URZ, UR23, URZ, UP0, !UPT ;  /* 0x00000017ff157290 */ /* 0x000fe200087fe4ff */
[----:B------:R1:W1:Y:S01]  /*1da0*/  SYNCS.PHASECHK.TRANS64.TRYWAIT P0, [UR8+0x160], R2 ;  /* 0x00016002ff0075a7 */ /* 0x0002620008001108 */
[----:B------:R-:W-:Y:S01]  /*1db0*/  ULEA UR8, UR17, UR4, 0xa ;  /* 0x0000000411087291 */ /* 0x000fe2000f8e50ff */
[----:B------:R-:W-:Y:S01]  /*1dc0*/  UMOV UR18, 0x0 ;  /* 0x0000000000127882 */ /* 0x000fe20000000000 */
[----:B------:R-:W-:-:S02]  /*1dd0*/  UMOV UR19, 0x10000000 ;  /* 0x1000000000137882 */ /* 0x000fc40000000000 */
[----:B------:R-:W-:Y:S01]  /*1de0*/  UIADD3 UR8, UPT, UPT, UR8, 0x2d500, URZ ;  /* 0x0002d50008087890 */ /* 0x000fe2000fffe0ff */
[----:B------:R1:W-:Y:S01]  /*1df0*/  UTMALDG.3D [UR32], [UR26], desc[UR18] ;  /* 0x000012201a0075b4 */ /* 0x0003e20008011000 */
[----:B------:R-:W-:Y:S01]  /*1e00*/  UMOV UR12, UR36 ;  /* 0x00000024000c7c82 */ /* 0x000fe20008000000 */
[----:B------:R-:W-:Y:S01]  /*1e10*/  UMOV UR9, UR33 ;  /* 0x0000002100097c82 */ /* 0x000fe20008000000 */
[----:B------:R-:W-:Y:S01]  /*1e20*/  UMOV UR10, UR34 ;  /* 0x00000022000a7c82 */ /* 0x000fe20008000000 */
[----:B------:R-:W-:Y:S01]  /*1e30*/  UIADD3 UR16, UPT, UPT, UR16, 0x1, URZ ;  /* 0x0000000110107890 */ /* 0x000fe2000fffe0ff */
[----:B------:R-:W-:Y:S01]  /*1e40*/  UMOV UR24, UR5 ;  /* 0x0000000500187c82 */ /* 0x000fe20008000000 */
[----:B------:R-:W-:Y:S02]  /*1e50*/  UMOV UR17, UR6 ;  /* 0x0000000600117c82 */ /* 0x000fe40008000000 */
[----:B------:R1:W-:Y:S01]  /*1e60*/  UTMALDG.3D [UR8], [UR20], desc[UR18] ;  /* 0x00001208140075b4 */ /* 0x0003e20008011000 */
[----:B------:R-:W-:-:S09]  /*1e70*/  UISETP.NE.AND UP0, UPT, UR16, UR5, UPT ;  /* 0x000000051000728c */ /* 0x000fd2000bf05270 */
[----:B------:R-:W-:Y:S05]  /*1e80*/  BRA.U UP0, `(.L_x_26) ;  /* 0xfffffffd00607547 */ /* 0x000fea000b83ffff */
.L_x_21:
[----:B-1----:R-:W-:Y:S01]  /*1e90*/  ULEA UR8, UR6, UR4, 0x3 ;  /* 0x0000000406087291 */ /* 0x002fe2000f8e18ff */
[----:B------:R-:W-:Y:S01]  /*1ea0*/  SHF.L.U32 R2, R15, 0x1f, RZ ;  /* 0x0000001f0f027819 */ /* 0x000fe200000006ff */
[----:B------:R-:W-:Y:S01]  /*1eb0*/  @!P1 SYNCS.ARRIVE.TRANS64.A1T0 RZ, [UR4+0x2e8], RZ ;  /* 0x0002e8ffffff99a7 */ /* 0x000fe20008100004 */
[----:B------:R-:W-:-:S06]  /*1ec0*/  UISETP.GT.AND UP0, UPT, UR15, UR14, UPT ;  /* 0x0000000e0f00728c */ /* 0x000fcc000bf04270 */
[----:B--2---:R1:W2:Y:S03]  /*1ed0*/  SYNCS.PHASECHK.TRANS64.TRYWAIT P0, [UR8+0x160], R2 ;  /* 0x00016002ff0075a7 */ /* 0x0042a60008001108 */
[----:B------:R-:W-:Y:S05]  /*1ee0*/  BRA.U !UP0, `(.L_x_27) ;  /* 0x0000000108ac7547 */ /* 0x000fea000b800000 */
[----:B------:R-:W-:Y:S01]  /*1ef0*/  UIADD3 UR21, UPT, UPT, UR7, UR24, URZ ;  /* 0x0000001807157290 */ /* 0x000fe2000fffe0ff */
[----:B------:R-:W-:-:S11]  /*1f00*/  UMOV UR25, UR6 ;  /* 0x0000000600197c82 */ /* 0x000fd60008000000 */
.L_x_32:
[----:B-1----:R-:W-:Y:S01]  /*1f10*/  ULEA UR17, UR25, UR4, 0x3 ;  /* 0x0000000419117291 */ /* 0x002fe2000f8e18ff */
[----:B--2---:R-:W-:Y:S01]  /*1f20*/  @!P5 MOV R3, 0x1400 ;  /* 0x000014000003d802 */ /* 0x004fe20000000f00 */
[----:B--2---:R-:W-:Y:S10]  /*1f30*/  @P0 BRA `(.L_x_28) ;  /* 0x00000000000c0947 */ /* 0x004ff40003800000 */
[----:B------:R-:W-:-:S04]  /*1f40*/  SHF.L.U32 R4, R15, 0x1f, RZ ;  /* 0x0000001f0f047819 */ /* 0x000fc800000006ff */
[----:B------:R-:W2:Y:S02]  /*1f50*/  SYNCS.PHASECHK.TRANS64.TRYWAIT P0, [UR17+0x160], R4 ;  /* 0x00016004ff0075a7 */ /* 0x000ea40008001111 */
[----:B--2---:R-:W-:Y:S05]  /*1f60*/  @!P0 BRA `(.L_x_29) ;  /* 0x00000058007c8947 */ /* 0x004fea0003800000 */
.L_x_28:
[----:B------:R2:W-:Y:S01]  /*1f70*/  @!P5 SYNCS.ARRIVE.TRANS64 RZ, [UR17], R3 ;  /* 0x00000003ffffd9a7 */ /* 0x0005e20008000011 */
[----:B------:R-:W-:Y:S04]  /*1f80*/  BSSY.RECONVERGENT B0, `(.L_x_30) ;  /* 0x0000003000007945 */ /* 0x000fe80003800200 */
[----:B------:R-:W-:Y:S05]  /*1f90*/  @P4 BRA `(.L_x_31) ;  /* 0x0000000000044947 */ /* 0x000fea0003800000 */
[----:B------:R-:W-:Y:S05]  /*1fa0*/  BPT.TRAP 0x1 ;  /* 0x000000040000795c */ /* 0x000fea0000300000 */
.L_x_31:
[----:B------:R-:W-:Y:S05]  /*1fb0*/  BSYNC.RECONVERGENT B0 ;  /* 0x0000000000007941 */ /* 0x000fea0003800200 */
.L_x_30:
        /* <DEDUP_REMOVED lines=10> */
[----:B------:R-:W-:Y:S01]  /*2060*/  UIADD3 UR16, UPT, UPT, UR16, 0x1500, URZ ;  /* 0x0000150010107890 */ /* 0x000fe2000fffe0ff */
[----:B-1----:R-:W-:Y:S01]  /*2070*/  SHF.L.U32 R2, R15, 0x1f, RZ ;  /* 0x0000001f0f027819 */ /* 0x002fe200000006ff */
[----:B------:R-:W-:Y:S02]  /*2080*/  UIADD3.X UR31, UPT, UPT, URZ, UR23, URZ, UP1, !UPT ;  /* 0x00000017ff1f7290 */ /* 0x000fe40008ffe4ff */
[----:B------:R-:W-:Y:S01]  /*2090*/  UIADD3.X UR29, UPT, UPT, URZ, UR23, URZ, UP0, !UPT ;  /* 0x00000017ff1d7290 */ /* 0x000fe200087fe4ff */
[----:B------:R1:W1:Y:S01]  /*20a0*/  SYNCS.PHASECHK.TRANS64.TRYWAIT P0, [UR8+0x160], R2 ;  /* 0x00016002ff0075a7 */ /* 0x0002620008001108 */
[----:B------:R-:W-:Y:S01]  /*20b0*/  ULEA UR8, UR25, UR4, 0xa ;  /* 0x0000000419087291 */ /* 0x000fe2000f8e50ff */
[----:B------:R-:W-:Y:S01]  /*20c0*/  UMOV UR26, 0x0 ;  /* 0x00000000001a7882 */ /* 0x000fe20000000000 */
[----:B------:R-:W-:-:S02]  /*20d0*/  UMOV UR27, 0x10000000 ;  /* 0x10000000001b7882 */ /* 0x000fc40000000000 */
[----:B------:R-:W-:Y:S01]  /*20e0*/  UIADD3 UR8, UPT, UPT, UR8, 0x2d500, URZ ;  /* 0x0002d50008087890 */ /* 0x000fe2000fffe0ff */
[----:B------:R-:W-:Y:S01]  /*20f0*/  UMOV UR19, UR35 ;  /* 0x0000002300137c82 */ /* 0x000fe20008000000 */
[----:B------:R-:W-:Y:S01]  /*2100*/  UMOV UR20, UR36 ;  /* 0x0000002400147c82 */ /* 0x000fe20008000000 */
[----:B------:R-:W-:Y:S01]  /*2110*/  UMOV UR12, UR36 ;  /* 0x00000024000c7c82 */ /* 0x000fe20008000000 */
[----:B------:R-:W-:Y:S01]  /*2120*/  UMOV UR9, UR17 ;  /* 0x0000001100097c82 */ /* 0x000fe20008000000 */
[----:B------:R-:W-:Y:S01]  /*2130*/  UMOV UR10, UR18 ;  /* 0x00000012000a7c82 */ /* 0x000fe20008000000 */
[----:B------:R1:W-:Y:S01]  /*2140*/  UTMALDG.3D [UR16], [UR30], desc[UR26] ;  /* 0x00001a101e0075b4 */ /* 0x0003e20008011000 */
[----:B------:R-:W-:Y:S01]  /*2150*/  UIADD3 UR24, UPT, UPT, UR24, 0x1, URZ ;  /* 0x0000000118187890 */ /* 0x000fe2000fffe0ff */
[----:B------:R-:W-:-:S03]  /*2160*/  UMOV UR25, UR6 ;  /* 0x0000000600197c82 */ /* 0x000fc60008000000 */
[----:B------:R-:W-:Y:S01]  /*2170*/  UISETP.NE.AND UP0, UPT, UR24, UR21, UPT ;  /* 0x000000151800728c */ /* 0x000fe2000bf05270 */
[----:B------:R1:W-:Y:S08]  /*2180*/  UTMALDG.3D [UR8], [UR28], desc[UR26] ;  /* 0x00001a081c0075b4 */ /* 0x0003f00008011000 */
[----:B------:R-:W-:Y:S05]  /*2190*/  BRA.U UP0, `(.L_x_32) ;  /* 0xfffffffd005c7547 */ /* 0x000fea000b83ffff */
.L_x_27:
[C---:B-1----:R-:W-:Y:S01]  /*21a0*/  LEA R2, R14.reuse, UR4, 0x3 ;  /* 0x000000040e027c11 */ /* 0x042fe2000f8e18ff */
[----:B------:R-:W-:Y:S01]  /*21b0*/  NOP ;  /* 0x0000000000007918 */ /* 0x000fe20000000000 */
[----:B--2---:R-:W-:Y:S02]  /*21c0*/  SHF.L.U32 R3, R13, 0x1f, RZ ;  /* 0x0000001f0d037819 */ /* 0x004fe400000006ff */
[----:B------:R-:W-:Y:S02]  /*21d0*/  LEA R4, R14, UR4, 0x4 ;  /* 0x000000040e047c11 */ /* 0x000fe4000f8e20ff */
[----:B------:R-:W1:Y:S02]  /*21e0*/  SYNCS.PHASECHK.TRANS64.TRYWAIT P0, [R2+URZ+0x2f0], R3 ;  /* 0x0002f003020075a7 */ /* 0x000e6400080011ff */
[----:B-1----:R-:W-:Y:S05]  /*21f0*/  @!P0 BRA `(.L_x_33) ;  /* 0x0000005400f08947 */ /* 0x002fea0003800000 */
.L_x_146:
[----:B------:R-:W2:Y:S01]  /*2200*/  LDS.128 R4, [R4+0x380] ;  /* 0x0003800004047984 */ /* 0x000ea20000000c00 */
[----:B---3--:R-:W-:Y:S01]  /*2210*/  ISETP.GE.AND P0, PT, R22, 0x1, PT ;  /* 0x000000011600780c */ /* 0x008fe20003f06270 */
[----:B-1----:R-:W-:Y:S01]  /*2220*/  VIADD R2, R2, 0x300 ;  /* 0x0000030002027836 */ /* 0x002fe20000000000 */
[----:B------:R-:W-:Y:S01]  /*2230*/  @!PT LDS RZ, [RZ] ;  /* 0x00000000fffff984 */ /* 0x000fe20000000800 */
[----:B------:R-:W-:Y:S01]  /*2240*/  @!PT LDS RZ, [RZ] ;  /* 0x00000000fffff984 */ /* 0x000fe20000000800 */
[----:B------:R-:W-:Y:S01]  /*2250*/  @!PT LDS RZ, [RZ] ;  /* 0x00000000fffff984 */ /* 0x000fe20000000800 */
[----:B------:R-:W-:Y:S01]  /*2260*/  @!PT LDS RZ, [RZ] ;  /* 0x00000000fffff984 */ /* 0x000fe20000000800 */
[----:B------:R1:W-:Y:S06]  /*2270*/  MEMBAR.ALL.CTA ;  /* 0x0000000000007992 */ /* 0x0003ec0000008000 */
[----:B-1----:R-:W1:Y:S01]  /*2280*/  FENCE.VIEW.ASYNC.S ;  /* 0x00000000000073c6 */ /* 0x002e620000000000 */
[----:B------:R-:W-:-:S04]  /*2290*/  PRMT R2, RZ, 0x654, R2 ;  /* 0x00000654ff027816 */ /* 0x000fc80000000002 */
[----:B-1----:R1:W-:Y:S01]  /*22a0*/  SYNCS.ARRIVE.TRANS64.RED.A1T0 RZ, [R2+URZ], RZ ;  /* 0x000000ff02ff79a7 */ /* 0x0023e200081004ff */
[----:B--2---:R-:W-:-:S13]  /*22b0*/  LOP3.LUT P2, RZ, R6, 0x1, RZ, 0xc0, !PT ;  /* 0x0000000106ff7812 */ /* 0x004fda000784c0ff */
[----:B------:R-:W-:Y:S01]  /*22c0*/  @P2 SHF.R.U32.HI R3, RZ, 0x10, R5 ;  /* 0x00000010ff032819 */ /* 0x000fe20000011605 */
[----:B------:R-:W-:Y:S01]  /*22d0*/  VOTEU.ANY UP0, P2 ;  /* 0x0000000000ff7886 */ /* 0x000fe20001000100 */
[----:B------:R-:W-:Y:S02]  /*22e0*/  @P2 MOV R10, R4 ;  /* 0x00000004000a2202 */ /* 0x000fe40000000f00 */
[----:B------:R-:W-:Y:S02]  /*22f0*/  @P2 R2UR.BROADCAST UR8, R3 ;  /* 0x00000000030822ca */ /* 0x000fe400008e0000 */
[----:B------:R-:W-:-:S11]  /*2300*/  @P2 LOP3.LUT R9, R5, 0xffff, RZ, 0xc0, !PT ;  /* 0x0000ffff05092812 */ /* 0x000fd600078ec0ff */
[----:B------:R-:W-:Y:S01]  /*2310*/  @UP0 UMOV UR36, UR8 ;  /* 0x0000000800240c82 */ /* 0x000fe20008000000 */
[----:B-1----:R-:W-:Y:S05]  /*2320*/  @!P0 BRA `(.L_x_34) ;  /* 0x0000000000b88947 */ /* 0x002fea0003800000 */
[----:B------:R-:W4:Y:S01]  /*2330*/  LDC.64 R4, c[0x0][0xb18] ;  /* 0x0002c600ff047b82 */ /* 0x000f220000000a00 */
[----:B------:R-:W-:-:S07]  /*2340*/  ISETP.NE.AND P3, PT, R22, 0x1, PT ;  /* 0x000000011600780c */ /* 0x000fce0003f65270 */
[----:B------:R-:W1:Y:S08]  /*2350*/  LDC.64 R6, c[0x0][0xb10] ;  /* 0x0002c400ff067b82 */ /* 0x000e700000000a00 */
[----:B------:R-:W2:Y:S08]  /*2360*/  LDC R16, c[0x0][0xb20] ;  /* 0x0002c800ff107b82 */ /* 0x000eb00000000800 */
[----:B------:R-:W3:Y:S01]  /*2370*/  LDC R17, c[0x0][0xb0c] ;  /* 0x0002c300ff117b82 */ /* 0x000ee20000000800 */
[----:B----4-:R-:W-:Y:S01]  /*2380*/  IMAD.HI.U32 R19, R0, R5, RZ ;  /* 0x0000000500137227 */ /* 0x010fe200078e00ff */
[----:B------:R-:W-:-:S03]  /*2390*/  ISETP.NE.AND P0, PT, R4, 0x1, PT ;  /* 0x000000010400780c */ /* 0x000fc60003f05270 */
[----:B------:R-:W-:-:S03]  /*23a0*/  IMAD.HI.U32 R5, R9, R5, RZ ;  /* 0x0000000509057227 */ /* 0x000fc600078e00ff */
[----:B------:R-:W4:Y:S01]  /*23b0*/  LDC.64 R2, c[0x0][0xb28] ;  /* 0x0002ca00ff027b82 */ /* 0x000f220000000a00 */
[----:B-1----:R-:W-:-:S04]  /*23c0*/  IMAD.HI.U32 R20, R8, R6, RZ ;  /* 0x0000000608147227 */ /* 0x002fc800078e00ff */
[----:B------:R-:W-:Y:S01]  /*23d0*/  IMAD.HI.U32 R21, R10, R6, RZ ;  /* 0x000000060a157227 */ /* 0x000fe200078e00ff */
[----:B------:R-:W-:Y:S02]  /*23e0*/  SHF.R.U32.HI R20, RZ, R7, R20 ;  /* 0x00000007ff147219 */ /* 0x000fe40000011614 */
[-C--:B--2---:R-:W-:Y:S02]  /*23f0*/  SHF.R.U32.HI R19, RZ, R16.reuse, R19 ;  /* 0x00000010ff137219 */ /* 0x084fe40000011613 */
[----:B------:R-:W-:Y:S02]  /*2400*/  SHF.R.U32.HI R5, RZ, R16, R5 ;  /* 0x00000010ff057219 */ /* 0x000fe40000011605 */
[----:B------:R-:W-:Y:S02]  /*2410*/  SEL R19, R0, R19, !P0 ;  /* 0x0000001300137207 */ /* 0x000fe40004000000 */
[----:B------:R-:W-:Y:S02]  /*2420*/  SHF.R.U32.HI R21, RZ, R7, R21 ;  /* 0x00000007ff157219 */ /* 0x000fe40000011615 */
[----:B---3--:R-:W-:-:S02]  /*2430*/  ISETP.NE.AND P1, PT, R17, 0x1, PT ;  /* 0x000000011100780c */ /* 0x008fc40003f25270 */
[----:B------:R-:W-:Y:S02]  /*2440*/  SEL R5, R9, R5, !P0 ;  /* 0x0000000509057207 */ /* 0x000fe40004000000 */
[----:B------:R-:W-:Y:S02]  /*2450*/  SEL R20, R8, R20, !P1 ;  /* 0x0000001408147207 */ /* 0x000fe40004800000 */
[----:B------:R-:W-:Y:S01]  /*2460*/  SEL R21, R10, R21, !P1 ;  /* 0x000000150a157207 */ /* 0x000fe20004800000 */
[----:B----4-:R-:W-:-:S04]  /*2470*/  IMAD.HI.U32 R18, R19, R2, RZ ;  /* 0x0000000213127227 */ /* 0x010fc800078e00ff */
        /* <DEDUP_REMOVED lines=10> */
[----:B------:R-:W-:-:S04]  /*2520*/  @!P0 IMAD.HI.U32 R7, R21, R2, RZ ;  /* 0x0000000215078227 */ /* 0x000fc800078e00ff */
[----:B------:R-:W-:Y:S01]  /*2530*/  IMAD.MOV R2, RZ, RZ, -R6 ;  /* 0x000000ffff027224 */ /* 0x000fe200078e0a06 */
[----:B------:R-:W-:Y:S02]  /*2540*/  @!P0 SHF.R.U32.HI R3, RZ, R3, R7 ;  /* 0x00000003ff038219 */ /* 0x000fe40000011607 */
[----:B------:R-:W-:Y:S01]  /*2550*/  IADD3 R7, PT, PT, -R5, RZ, RZ ;  /* 0x000000ff05077210 */ /* 0x000fe20007ffe1ff */
[----:B------:R-:W-:Y:S01]  /*2560*/  IMAD R2, R22, R2, R5 ;  /* 0x0000000216027224 */ /* 0x000fe200078e0205 */
        /* <DEDUP_REMOVED lines=10> */
.L_x_34:
[----:B------:R-:W1:Y:S02]  /*2610*/  LDCU UR8, c[0x0][0xb30] ;  /* 0x00016600ff0877ac */ /* 0x000e640008000800 */
[----:B-1----:R-:W-:-:S09]  /*2620*/  UISETP.NE.AND UP0, UPT, UR8, 0x1, UPT ;  /* 0x000000010800788c */ /* 0x002fd2000bf05270 */
[----:B------:R-:W-:Y:S05]  /*2630*/  BRA.U UP0, `(.L_x_35) ;  /* 0x0000000100407547 */ /* 0x000fea000b800000 */
[----:B------:R-:W1:Y:S08]  /*2640*/  LDC.64 R4, c[0x0][0xb10] ;  /* 0x0002c400ff047b82 */ /* 0x000e700000000a00 */
[----:B------:R-:W2:Y:S08]  /*2650*/  LDC.64 R2, c[0x0][0xb18] ;  /* 0x0002c600ff027b82 */ /* 0x000eb00000000a00 */
[----:B------:R-:W3:Y:S08]  /*2660*/  LDC R6, c[0x0][0xb20] ;  /* 0x0002c800ff067b82 */ /* 0x000ef00000000800 */
[----:B------:R-:W4:Y:S01]  /*2670*/  LDC R7, c[0x0][0xb0c] ;  /* 0x0002c300ff077b82 */ /* 0x000f220000000800 */
[----:B-1----:R-:W-:-:S05]  /*2680*/  IMAD.HI.U32 R4, R10, R4, RZ ;  /* 0x000000040a047227 */ /* 0x002fca00078e00ff */
[----:B------:R-:W-:Y:S01]  /*2690*/  SHF.R.U32.HI R4, RZ, R5, R4 ;  /* 0x00000005ff047219 */ /* 0x000fe20000011604 */
[----:B--2---:R-:W-:Y:S01]  /*26a0*/  IMAD.HI.U32 R3, R9, R3, RZ ;  /* 0x0000000309037227 */ /* 0x004fe200078e00ff */
[----:B------:R-:W-:-:S04]  /*26b0*/  ISETP.NE.AND P0, PT, R2, 0x1, PT ;  /* 0x000000010200780c */ /* 0x000fc80003f05270 */
[----:B---3--:R-:W-:-:S04]  /*26c0*/  SHF.R.U32.HI R3, RZ, R6, R3 ;  /* 0x00000006ff037219 */ /* 0x008fc80000011603 */
[----:B------:R-:W-:Y:S02]  /*26d0*/  SEL R3, R9, R3, !P0 ;  /* 0x0000000309037207 */ /* 0x000fe40004000000 */
[----:B----4-:R-:W-:-:S04]  /*26e0*/  ISETP.NE.AND P1, PT, R7, 0x1, PT ;  /* 0x000000010700780c */ /* 0x010fc80003f25270 */
[----:B------:R-:W-:-:S05]  /*26f0*/  SEL R4, R10, R4, !P1 ;  /* 0x000000040a047207 */ /* 0x000fca0004800000 */
[----:B------:R-:W-:Y:S02]  /*2700*/  IMAD.IADD R5, R3, 0x1, -R4 ;  /* 0x0000000103057824 */ /* 0x000fe400078e0a04 */
[----:B------:R-:W-:Y:S02]  /*2710*/  IMAD.IADD R3, R4, 0x1, -R3 ;  /* 0x0000000104037824 */ /* 0x000fe400078e0a03 */
[----:B------:R-:W-:Y:S02]  /*2720*/  IMAD R10, R5, R7, R10 ;  /* 0x00000007050a7224 */ /* 0x000fe400078e020a */
[----:B------:R-:W-:-:S07]  /*2730*/  IMAD R9, R3, R2, R9 ;  /* 0x0000000203097224 */ /* 0x000fce00078e0209 */
.L_x_35:
[----:B------:R-:W-:Y:S01]  /*2740*/  VIADD R14, R14, 0x1 ;  /* 0x000000010e0e7836 */ /* 0x000fe20000000000 */
[----:B------:R-:W-:Y:S01]  /*2750*/  PLOP3.LUT P1, PT, PT, PT, PT, 0x80, 0x8 ;  /* 0x000000000008781c */ /* 0x000fe20003f2f070 */
[----:B------:R-:W-:Y:S02]  /*2760*/  IMAD.IADD R48, R10, 0x1, R46 ;  /* 0x000000010a307824 */ /* 0x000fe400078e022e */
[----:B------:R-:W-:Y:S01]  /*2770*/  IMAD.IADD R47, R9, 0x1, R31 ;  /* 0x00000001092f7824 */ /* 0x000fe200078e021f */
[----:B------:R-:W-:-:S04]  /*2780*/  ISETP.NE.AND P0, PT, R14, 0x2, PT ;  /* 0x000000020e00780c */ /* 0x000fc80003f05270 */
[----:B------:R-:W-:Y:S02]  /*2790*/  SEL R2, RZ, 0x1, P0 ;  /* 0x00000001ff027807 */ /* 0x000fe40000000000 */
[----:B------:R-:W-:Y:S02]  /*27a0*/  SEL R14, R14, RZ, P0 ;  /* 0x000000ff0e0e7207 */ /* 0x000fe40000000000 */
[----:B------:R-:W-:Y:S01]  /*27b0*/  LOP3.LUT R13, R13, R2, RZ, 0x3c, !PT ;  /* 0x000000020d0d7212 */ /* 0x000fe200078e3cff */
[----:B------:R-:W-:Y:S06]  /*27c0*/  @P2 BRA `(.L_x_36) ;  /* 0xfffffff000982947 */ /* 0x000fec000383ffff */
[----:B------:R-:W-:Y:S01]  /*27d0*/  UIADD3 UR4, UPT, UPT, UR4, 0x160, URZ ;  /* 0x0000016004047890 */ /* 0x000fe2000fffe0ff */
[----:B------:R-:W-:-:S03]  /*27e0*/  SHF.L.U32 R2, R15, 0x1f, RZ ;  /* 0x0000001f0f027819 */ /* 0x000fc600000006ff */
[----:B------:R-:W-:-:S09]  /*27f0*/  ULEA UR5, UR6, UR4, 0x3 ;  /* 0x0000000406057291 */ /* 0x000fd2000f8e18ff */
[----:B------:R-:W1:Y:S02]  /*2800*/  SYNCS.PHASECHK.TRANS64.TRYWAIT P0, [UR5], R2 ;  /* 0x00000002ff0075a7 */ /* 0x000e640008001105 */
[----:B-1----:R-:W-:Y:S05]  /*2810*/  @!P0 BRA `(.L_x_37) ;  /* 0x00000050007c8947 */ /* 0x002fea0003800000 */
.L_x_148:
[----:B------:R-:W-:-:S04]  /*2820*/  UIADD3 UR6, UPT, UPT, UR6, 0x1, URZ ;  /* 0x0000000106067890 */ /* 0x000fc8000fffe0ff */
[----:B------:R-:W-:-:S04]  /*2830*/  UISETP.NE.AND UP0, UPT, UR6, 0x2c, UPT ;  /* 0x0000002c0600788c */ /* 0x000fc8000bf05270 */
[----:B------:R-:W-:Y:S02]  /*2840*/  USEL UR7, URZ, 0x1, UP0 ;  /* 0x00000001ff077887 */ /* 0x000fe40008000000 */
[----:B------:R-:W-:-:S04]  /*2850*/  USEL UR6, UR6, URZ, UP0 ;  /* 0x000000ff06067287 */ /* 0x000fc80008000000 */
[----:B------:R-:W-:Y:S01]  /*2860*/  ULEA UR5, UR6, UR4, 0x3 ;  /* 0x0000000406057291 */ /* 0x000fe2000f8e18ff */
[----:B-1----:R-:W-:-:S04]  /*2870*/  LOP3.LUT R2, R15, UR7, RZ, 0x3c, !PT ;  /* 0x000000070f027c12 */ /* 0x002fc8000f8e3cff */
[----:B------:R-:W-:-:S04]  /*2880*/  SHF.L.U32 R3, R2, 0x1f, RZ ;  /* 0x0000001f02037819 */ /* 0x000fc800000006ff */
[----:B------:R-:W1:Y:S02]  /*2890*/  SYNCS.PHASECHK.TRANS64.TRYWAIT P0, [UR5], R3 ;  /* 0x00000003ff0075a7 */ /* 0x000e640008001105 */
[----:B-1----:R-:W-:Y:S05]  /*28a0*/  @!P0 BRA `(.L_x_38) ;  /* 0x0000005000708947 */ /* 0x002fea0003800000 */
.L_x_150:
[----:B------:R-:W-:-:S04]  /*28b0*/  UIADD3 UR6, UPT, UPT, UR6, 0x1, URZ ;  /* 0x0000000106067890 */ /* 0x000fc8000fffe0ff */
[----:B------:R-:W-:-:S04]  /*28c0*/  UISETP.NE.AND UP0, UPT, UR6, 0x2c, UPT ;  /* 0x0000002c0600788c */ /* 0x000fc8000bf05270 */
[----:B------:R-:W-:Y:S02]  /*28d0*/  USEL UR7, URZ, 0x1, UP0 ;  /* 0x00000001ff077887 */ /* 0x000fe40008000000 */
[----:B------:R-:W-:-:S04]  /*28e0*/  USEL UR6, UR6, URZ, UP0 ;  /* 0x000000ff06067287 */ /* 0x000fc80008000000 */
[----:B------:R-:W-:Y:S01]  /*28f0*/  ULEA UR5, UR6, UR4, 0x3 ;  /* 0x0000000406057291 */ /* 0x000fe2000f8e18ff */
[----:B------:R-:W-:-:S04]  /*2900*/  LOP3.LUT R2, R2, UR7, RZ, 0x3c, !PT ;  /* 0x0000000702027c12 */ /* 0x000fc8000f8e3cff */
[----:B-1----:R-:W-:-:S04]  /*2910*/  SHF.L.U32 R3, R2, 0x1f, RZ ;  /* 0x0000001f02037819 */ /* 0x002fc800000006ff */
[----:B------:R-:W1:Y:S02]  /*2920*/  SYNCS.PHASECHK.TRANS64.TRYWAIT P0, [UR5], R3 ;  /* 0x00000003ff0075a7 */ /* 0x000e640008001105 */
[----:B-1----:R-:W-:Y:S05]  /*2930*/  @!P0 BRA `(.L_x_39) ;  /* 0x0000005000648947 */ /* 0x002fea0003800000 */
.L_x_152:
        /* <DEDUP_REMOVED lines=9> */
.L_x_154:
        /* <DEDUP_REMOVED lines=9> */
.L_x_156:
        /* <DEDUP_REMOVED lines=9> */
.L_x_158:
        /* <DEDUP_REMOVED lines=9> */
.L_x_160:
        /* <DEDUP_REMOVED lines=9> */
.L_x_162:
        /* <DEDUP_REMOVED lines=9> */
.L_x_164:
        /* <DEDUP_REMOVED lines=9> */
.L_x_166:
        /* <DEDUP_REMOVED lines=9> */
.L_x_168:
        /* <DEDUP_REMOVED lines=9> */
.L_x_170:
        /* <DEDUP_REMOVED lines=9> */
.L_x_172:
        /* <DEDUP_REMOVED lines=9> */
.L_x_174:
        /* <DEDUP_REMOVED lines=9> */
.L_x_176:
        /* <DEDUP_REMOVED lines=9> */
.L_x_178:
        /* <DEDUP_REMOVED lines=9> */
.L_x_180:
        /* <DEDUP_REMOVED lines=9> */
.L_x_182:
        /* <DEDUP_REMOVED lines=9> */
.L_x_184:
        /* <DEDUP_REMOVED lines=9> */
.L_x_186:
        /* <DEDUP_REMOVED lines=9> */
.L_x_188:
        /* <DEDUP_REMOVED lines=9> */
.L_x_190:
        /* <DEDUP_REMOVED lines=9> */
.L_x_192:
        /* <DEDUP_REMOVED lines=9> */
.L_x_194:
        /* <DEDUP_REMOVED lines=9> */
.L_x_196:
        /* <DEDUP_REMOVED lines=9> */
.L_x_198:
        /* <DEDUP_REMOVED lines=9> */
.L_x_200:
        /* <DEDUP_REMOVED lines=9> */
.L_x_202:
        /* <DEDUP_REMOVED lines=9> */
.L_x_204:
        /* <DEDUP_REMOVED lines=9> */
.L_x_206:
        /* <DEDUP_REMOVED lines=9> */
.L_x_208:
        /* <DEDUP_REMOVED lines=9> */
.L_x_210:
        /* <DEDUP_REMOVED lines=9> */
.L_x_212:
        /* <DEDUP_REMOVED lines=9> */
.L_x_214:
        /* <DEDUP_REMOVED lines=9> */
.L_x_216:
        /* <DEDUP_REMOVED lines=9> */
.L_x_218:
        /* <DEDUP_REMOVED lines=9> */
.L_x_220:
        /* <DEDUP_REMOVED lines=9> */
.L_x_222:
        /* <DEDUP_REMOVED lines=9> */
.L_x_224:
        /* <DEDUP_REMOVED lines=9> */
.L_x_226:
        /* <DEDUP_REMOVED lines=9> */
.L_x_228:
        /* <DEDUP_REMOVED lines=9> */
.L_x_230:
        /* <DEDUP_REMOVED lines=9> */
.L_x_232:
[----:B------:R-:W-:-:S04]  /*3fc0*/  UIADD3 UR6, UPT, UPT, UR6, 0x1, URZ ;  /* 0x0000000106067890 */ /* 0x000fc8000fffe0ff */
[----:B------:R-:W-:-:S04]  /*3fd0*/  UISETP.NE.AND UP0, UPT, UR6, 0x2c, UPT ;  /* 0x0000002c0600788c */ /* 0x000fc8000bf05270 */
[----:B------:R-:W-:Y:S02]  /*3fe0*/  USEL UR5, URZ, 0x1, UP0 ;  /* 0x00000001ff057887 */ /* 0x000fe40008000000 */
[----:B------:R-:W-:-:S04]  /*3ff0*/  USEL UR6, UR6, URZ, UP0 ;  /* 0x000000ff06067287 */ /* 0x000fc80008000000 */
[----:B------:R-:W-:Y:S01]  /*4000*/  ULEA UR6, UR6, UR4, 0x3 ;  /* 0x0000000406067291 */ /* 0x000fe2000f8e18ff */
[----:B------:R-:W-:-:S04]  /*4010*/  LOP3.LUT R2, R2, UR5, RZ, 0x3c, !PT ;  /* 0x0000000502027c12 */ /* 0x000fc8000f8e3cff */
[----:B------:R-:W-:Y:S01]  /*4020*/  SHF.L.U32 R2, R2, 0x1f, RZ ;  /* 0x0000001f02027819 */ /* 0x000fe200000006ff */
[----:B-1--4-:R-:W-:-:S07]  /*4030*/  IMAD.U32 R0, RZ, RZ, UR6 ;  /* 0x00000006ff007e24 */ /* 0x012fce000f8e00ff */
.L_x_80:
[----:B-1----:R1:W2:Y:S02]  /*4040*/  SYNCS.PHASECHK.TRANS64.TRYWAIT P0, [R0+URZ], R2 ;  /* 0x00000002000075a7 */ /* 0x0022a400080011ff */
[----:B--2---:R-:W-:Y:S05]  /*4050*/  @!P0 NANOSLEEP.SYNCS 0x989680 ;  /* 0x009896800000895d */ /* 0x004fea0003900000 */
[----:B------:R-:W2:Y:S02]  /*4060*/  @!P0 SYNCS.PHASECHK.TRANS64 P0, [R0+URZ], R2 ;  /* 0x00000002000085a7 */ /* 0x000ea400080010ff */
[----:B--2---:R-:W-:Y:S05]  /*4070*/  @P0 EXIT ;  /* 0x000000000000094d */ /* 0x004fea0003800000 */
[----:B------:R-:W-:Y:S05]  /*4080*/  BRA `(.L_x_80) ;  /* 0xfffffffc00ec7947 */ /* 0x000fea000383ffff */
.L_x_18:
[----:B------:R-:W-:-:S04]  /*4090*/  UISETP.NE.AND UP1, UPT, UR37, URZ, UPT ;  /* 0x000000ff2500728c */ /* 0x000fc8000bf25270 */
[----:B------:R-:W-:-:S09]  /*40a0*/  UISETP.NE.OR UP1, UPT, UR8, 0x1, UP1 ;  /* 0x000000010800788c */ /* 0x000fd20008f25670 */
[----:B------:R-:W-:Y:S05]  /*40b0*/  BRA.U UP1, `(.L_x_81) ;  /* 0x0000000501487547 */ /* 0x000fea000b800000 */
[----:B------:R-:W-:Y:S01]  /*40c0*/  ISETP.NE.AND P2, PT, R2, RZ, PT ;  /* 0x000000ff0200720c */ /* 0x000fe20003f45270 */
[----:B------:R-:W-:Y:S01]  /*40d0*/  IMAD.MOV.U32 R12, RZ, RZ, 0x1 ;  /* 0x00000001ff0c7424 */ /* 0x000fe200078e00ff */
[----:B------:R-:W-:Y:S02]  /*40e0*/  CS2R R10, SRZ ;  /* 0x00000000000a7805 */ /* 0x000fe4000001ff00 */
[----:B------:R-:W-:Y:S01]  /*40f0*/  CS2R R8, SRZ ;  /* 0x0000000000087805 */ /* 0x000fe2000001ff00 */
[----:B------:R-:W-:Y:S01]  /*4100*/  UMOV UR4, 0x400 ;  /* 0x0000040000047882 */ /* 0x000fe20000000000 */
[----:B------:R-:W-:Y:S01]  /*4110*/  UMOV UR6, URZ ;  /* 0x000000ff00067c82 */ /* 0x000fe20008000000 */
[----:B------:R-:W-:-:S12]  /*4120*/  ULEA UR37, UR37, UR4, 0x18 ;  /* 0x0000000425257291 */ /* 0x000fd8000f8ec0ff */
.L_x_85:
[----:B------:R-:W-:Y:S02]  /*4130*/  LEA R0, R8, UR37, 0x3 ;  /* 0x0000002508007c11 */ /* 0x000fe4000f8e18ff */
[----:B------:R-:W-:-:S03]  /*4140*/  SHF.L.U32 R4, R9, 0x1f, RZ ;  /* 0x0000001f09047819 */ /* 0x000fc600000006ff */
[----:B------:R-:W-:Y:S01]  /*4150*/  VIADD R5, R0, 0x360 ;  /* 0x0000036000057836 */ /* 0x000fe20000000000 */
[----:B------:R-:W1:Y:S02]  /*4160*/  SYNCS.PHASECHK.TRANS64.TRYWAIT P0, [R0+URZ+0x350], R4 ;  /* 0x00035004000075a7 */ /* 0x000e6400080011ff */
[----:B-1----:R-:W-:Y:S05]  /*4170*/  @!P0 BRA `(.L_x_82) ;  /* 0x00000048002c8947 */ /* 0x002fea0003800000 */
.L_x_233:
[----:B------:R-:W-:Y:S01]  /*4180*/  ULEA UR5, UR6, UR37, 0x3 ;  /* 0x0000002506057291 */ /* 0x000fe2000f8e18ff */
[----:B-1----:R-:W-:Y:S01]  /*4190*/  PRMT R0, RZ, 0x654, R5 ;  /* 0x00000654ff007816 */ /* 0x002fe20000000005 */
[----:B------:R-:W-:Y:S01]  /*41a0*/  @!P2 IMAD.MOV.U32 R4, RZ, RZ, 0x10 ;  /* 0x00000010ff04a424 */ /* 0x000fe200078e00ff */
[----:B------:R-:W-:Y:S01]  /*41b0*/  SHF.L.U32 R5, R12, 0x1f, RZ ;  /* 0x0000001f0c057819 */ /* 0x000fe200000006ff */
[----:B------:R-:W-:Y:S01]  /*41c0*/  UIADD3 UR4, UPT, UPT, UR5, 0x2f0, URZ ;  /* 0x000002f005047890 */ /* 0x000fe2000fffe0ff */
[----:B------:R1:W-:Y:S05]  /*41d0*/  SYNCS.ARRIVE.TRANS64.RED.A1T0 RZ, [R0+URZ], RZ ;  /* 0x000000ff00ff79a7 */ /* 0x0003ea00081004ff */
[----:B------:R-:W-:Y:S01]  /*41e0*/  IMAD.U32 R6, RZ, RZ, UR4 ;  /* 0x00000004ff067e24 */ /* 0x000fe2000f8e00ff */
[----:B------:R-:W2:Y:S04]  /*41f0*/  SYNCS.PHASECHK.TRANS64.TRYWAIT P0, [UR5+0x300], R5 ;  /* 0x00030005ff0075a7 */ /* 0x000ea80008001105 */
[----:B------:R-:W-:Y:S01]  /*4200*/  PRMT R6, R2, 0x654, R6 ;  /* 0x0000065402067816 */ /* 0x000fe20000000006 */
[----:B-12---:R-:W-:Y:S06]  /*4210*/  @!P0 BRA `(.L_x_83) ;  /* 0x0000004800188947 */ /* 0x006fec0003800000 */
.L_x_235:
[----:B------:R-:W-:Y:S01]  /*4220*/  ULEA UR4, UR6, UR37, 0x4 ;  /* 0x0000002506047291 */ /* 0x000fe2000f8e20ff */
[----:B------:R-:W-:Y:S01]  /*4230*/  SEL R3, R6, R3, !P2 ;  /* 0x0000000306037207 */ /* 0x000fe20005000000 */
[----:B------:R-:W-:Y:S01]  /*4240*/  UIADD3 UR5, UPT, UPT, UR5, 0x2f0, URZ ;  /* 0x000002f005057890 */ /* 0x000fe2000fffe0ff */
[----:B-1----:R-:W-:Y:S01]  /*4250*/  LEA R0, R11, UR37, 0x3 ;  /* 0x000000250b007c11 */ /* 0x002fe2000f8e18ff */
[----:B------:R-:W-:Y:S01]  /*4260*/  UIADD3 UR4, UPT, UPT, UR4, 0x380, URZ ;  /* 0x0000038004047890 */ /* 0x000fe2000fffe0ff */
[----:B------:R1:W-:Y:S01]  /*4270*/  @!P2 SYNCS.ARRIVE.TRANS64.RED RZ, [R3+URZ], R4 ;  /* 0x0000000403ffa9a7 */ /* 0x0003e200080004ff */
[----:B------:R-:W-:Y:S01]  /*4280*/  UIADD3 UR6, UPT, UPT, UR6, 0x1, URZ ;  /* 0x0000000106067890 */ /* 0x000fe2000fffe0ff */
[----:B------:R-:W-:-:S03]  /*4290*/  VIADD R8, R8, 0x1 ;  /* 0x0000000108087836 */ /* 0x000fc60000000000 */
[----:B------:R-:W-:Y:S02]  /*42a0*/  UISETP.NE.AND UP0, UPT, UR6, 0x2, UPT ;  /* 0x000000020600788c */ /* 0x000fe4000bf05270 */
[----:B------:R-:W-:Y:S01]  /*42b0*/  ISETP.NE.AND P0, PT, R8, 0x2, PT ;  /* 0x000000020800780c */ /* 0x000fe20003f05270 */
[----:B------:R-:W-:Y:S06]  /*42c0*/  UGETNEXTWORKID.BROADCAST [UR4], [UR5] ;  /* 0x00000000040073ca */ /* 0x000fec0008000100 */
[----:B------:R-:W-:Y:S02]  /*42d0*/  USEL UR4, URZ, 0x1, UP0 ;  /* 0x00000001ff047887 */ /* 0x000fe40008000000 */
[----:B------:R-:W-:-:S04]  /*42e0*/  USEL UR6, UR6, URZ, UP0 ;  /* 0x000000ff06067287 */ /* 0x000fc80008000000 */
[----:B------:R-:W-:Y:S02]  /*42f0*/  LOP3.LUT R12, R12, UR4, RZ, 0x3c, !PT ;  /* 0x000000040c0c7c12 */ /* 0x000fe4000f8e3cff */
[----:B-1----:R-:W-:-:S04]  /*4300*/  SHF.L.U32 R4, R10, 0x1f, RZ ;  /* 0x0000001f0a047819 */ /* 0x002fc800000006ff */
[----:B------:R-:W1:Y:S02]  /*4310*/  SYNCS.PHASECHK.TRANS64.TRYWAIT P1, [R0+URZ+0x2f0], R4 ;  /* 0x0002f004000075a7 */ /* 0x000e6400080211ff */
[----:B-1----:R-:W-:Y:S05]  /*4320*/  @!P1 BRA `(.L_x_84) ;  /* 0x0000004400ec9947 */ /* 0x002fea0003800000 */
.L_x_236:
[C---:B-1----:R-:W-:Y:S01]  /*4330*/  LEA R4, R11.reuse, UR37, 0x4 ;  /* 0x000000250b047c11 */ /* 0x042fe2000f8e20ff */
[----:B------:R-:W-:Y:S01]  /*4340*/  VIADD R0, R0, 0x300 ;  /* 0x0000030000007836 */ /* 0x000fe20000000000 */
[----:B------:R-:W-:Y:S01]  /*4350*/  SEL R8, R8, RZ, P0 ;  /* 0x000000ff08087207 */ /* 0x000fe20000000000 */
[----:B------:R-:W-:-:S03]  /*4360*/  VIADD R11, R11, 0x1 ;  /* 0x000000010b0b7836 */ /* 0x000fc60000000000 */
[----:B------:R-:W1:Y:S01]  /*4370*/  LDS.128 R4, [R4+0x380] ;  /* 0x0003800004047984 */ /* 0x000e620000000c00 */
[----:B------:R-:W-:Y:S02]  /*4380*/  PRMT R0, RZ, 0x654, R0 ;  /* 0x00000654ff007816 */ /* 0x000fe40000000000 */
[C---:B------:R-:W-:Y:S01]  /*4390*/  ISETP.NE.AND P1, PT, R11.reuse, 0x2, PT ;  /* 0x000000020b00780c */ /* 0x040fe20003f25270 */
[----:B------:R-:W-:Y:S01]  /*43a0*/  @!PT LDS RZ, [RZ] ;  /* 0x00000000fffff984 */ /* 0x000fe20000000800 */
[----:B------:R-:W-:Y:S01]  /*43b0*/  @!PT LDS RZ, [RZ] ;  /* 0x00000000fffff984 */ /* 0x000fe20000000800 */
[----:B------:R-:W-:Y:S01]  /*43c0*/  @!PT LDS RZ, [RZ] ;  /* 0x00000000fffff984 */ /* 0x000fe20000000800 */
[----:B------:R-:W-:Y:S01]  /*43d0*/  @!PT LDS RZ, [RZ] ;  /* 0x00000000fffff984 */ /* 0x000fe20000000800 */
[----:B------:R2:W-:Y:S06]  /*43e0*/  MEMBAR.ALL.CTA ;  /* 0x0000000000007992 */ /* 0x0005ec0000008000 */
[----:B--2---:R-:W2:Y:S01]  /*43f0*/  FENCE.VIEW.ASYNC.S ;  /* 0x00000000000073c6 */ /* 0x004ea20000000000 */
[----:B------:R-:W-:Y:S01]  /*4400*/  SEL R11, R11, RZ, P1 ;  /* 0x000000ff0b0b7207 */ /* 0x000fe20000800000 */
[----:B--2---:R2:W-:Y:S01]  /*4410*/  SYNCS.ARRIVE.TRANS64.RED.A1T0 RZ, [R0+URZ], RZ ;  /* 0x000000ff00ff79a7 */ /* 0x0045e200081004ff */
[----:B-1----:R-:W-:-:S02]  /*4420*/  LOP3.LUT P3, RZ, R6, 0x1, RZ, 0xc0, !PT ;  /* 0x0000000106ff7812 */ /* 0x002fc4000786c0ff */
[----:B------:R-:W-:-:S04]  /*4430*/  SEL R4, RZ, 0x1, P1 ;  /* 0x00000001ff047807 */ /* 0x000fc80000800000 */
[----:B------:R-:W-:Y:S02]  /*4440*/  LOP3.LUT R10, R10, R4, RZ, 0x3c, !PT ;  /* 0x000000040a0a7212 */ /* 0x000fe400078e3cff */
[----:B--2---:R-:W-:-:S04]  /*4450*/  SEL R0, RZ, 0x1, P0 ;  /* 0x00000001ff007807 */ /* 0x004fc80000000000 */
[----:B------:R-:W-:Y:S01]  /*4460*/  LOP3.LUT R9, R9, R0, RZ, 0x3c, !PT ;  /* 0x0000000009097212 */ /* 0x000fe200078e3cff */
[----:B------:R-:W-:Y:S06]  /*4470*/  @P3 BRA `(.L_x_85) ;  /* 0xfffffffc002c3947 */ /* 0x000fec000383ffff */
[----:B------:R-:W-:Y:S01]  /*4480*/  ULEA UR5, UR6, UR37, 0x3 ;  /* 0x0000002506057291 */ /* 0x000fe2000f8e18ff */
[----:B------:R-:W-:-:S08]  /*4490*/  SHF.L.U32 R2, R12, 0x1f, RZ ;  /* 0x0000001f0c027819 */ /* 0x000fd000000006ff */
[----:B------:R-:W1:Y:S02]  /*44a0*/  SYNCS.PHASECHK.TRANS64 P0, [UR5+0x300], R2 ;  /* 0x00030002ff0075a7 */ /* 0x000e640008001005 */
[----:B-1----:R-:W-:Y:S05]  /*44b0*/  @P0 BRA `(.L_x_86) ;  /* 0x0000000000080947 */ /* 0x002fea0003800000 */
[----:B------:R-:W1:Y:S02]  /*44c0*/  SYNCS.PHASECHK.TRANS64.TRYWAIT P0, [UR5+0x300], R2 ;  /* 0x00030002ff0075a7 */ /* 0x000e640008001105 */
[----:B-1----:R-:W-:Y:S05]  /*44d0*/  @!P0 BRA `(.L_x_87) ;  /* 0x0000004400948947 */ /* 0x002fea0003800000 */
.L_x_86:
[----:B------:R-:W-:-:S04]  /*44e0*/  UIADD3 UR4, UPT, UPT, UR6, 0x1, URZ ;  /* 0x0000000106047890 */ /* 0x000fc8000fffe0ff */
[----:B------:R-:W-:-:S04]  /*44f0*/  UISETP.NE.AND UP0, UPT, UR4, 0x2, UPT ;  /* 0x000000020400788c */ /* 0x000fc8000bf05270 */
[----:B------:R-:W-:Y:S02]  /*4500*/  USEL UR7, URZ, 0x1, UP0 ;  /* 0x00000001ff077887 */ /* 0x000fe40008000000 */
[----:B------:R-:W-:-:S04]  /*4510*/  USEL UR4, UR4, URZ, UP0 ;  /* 0x000000ff04047287 */ /* 0x000fc80008000000 */
[----:B------:R-:W-:Y:S01]  /*4520*/  ULEA UR4, UR4, UR37, 0x3 ;  /* 0x0000002504047291 */ /* 0x000fe2000f8e18ff */
[----:B-1----:R-:W-:-:S04]  /*4530*/  LOP3.LUT R2, R12, UR7, RZ, 0x3c, !PT ;  /* 0x000000070c027c12 */ /* 0x002fc8000f8e3cff */
[----:B------:R-:W-:-:S04]  /*4540*/  SHF.L.U32 R0, R2, 0x1f, RZ ;  /* 0x0000001f02007819 */ /* 0x000fc800000006ff */
[----:B------:R-:W1:Y:S02]  /*4550*/  SYNCS.PHASECHK.TRANS64 P0, [UR4+0x300], R0 ;  /* 0x00030000ff0075a7 */ /* 0x000e640008001004 */
[----:B-1----:R-:W-:Y:S05]  /*4560*/  @P0 EXIT ;  /* 0x000000000000094d */ /* 0x002fea0003800000 */
[----:B------:R-:W-:Y:S02]  /*4570*/  SHF.L.U32 R2, R2, 0x1f, RZ ;  /* 0x0000001f02027819 */ /* 0x000fe400000006ff */
[----:B------:R-:W-:-:S07]  /*4580*/  MOV R0, UR4 ;  /* 0x0000000400007c02 */ /* 0x000fce0008000f00 */
.L_x_88:
[----:B-1----:R1:W2:Y:S02]  /*4590*/  SYNCS.PHASECHK.TRANS64.TRYWAIT P0, [R0+URZ+0x300], R2 ;  /* 0x00030002000075a7 */ /* 0x0022a400080011ff */
[----:B--2---:R-:W-:Y:S05]  /*45a0*/  @!P0 NANOSLEEP.SYNCS 0x989680 ;  /* 0x009896800000895d */ /* 0x004fea0003900000 */
[----:B------:R-:W2:Y:S02]  /*45b0*/  @!P0 SYNCS.PHASECHK.TRANS64 P0, [R0+URZ+0x300], R2 ;  /* 0x00030002000085a7 */ /* 0x000ea400080010ff */
[----:B--2---:R-:W-:Y:S05]  /*45c0*/  @P0 EXIT ;  /* 0x000000000000094d */ /* 0x004fea0003800000 */
[----:B------:R-:W-:Y:S05]  /*45d0*/  BRA `(.L_x_88) ;  /* 0xfffffffc00ec7947 */ /* 0x000fea000383ffff */
.L_x_81:
[----:B------:R-:W-:-:S09]  /*45e0*/  UISETP.NE.AND UP1, UPT, UR8, URZ, UPT ;  /* 0x000000ff0800728c */ /* 0x000fd2000bf25270 */
[----:B------:R-:W-:Y:S05]  /*45f0*/  BRA.U UP1, `(.L_x_89) ;  /* 0x0000000d01947547 */ /* 0x000fea000b800000 */
[----:B------:R-:W-:Y:S01]  /*4600*/  UMOV UR4, 0x40 ;  /* 0x0000004000047882 */ /* 0x000fe20000000000 */
[----:B------:R-:W-:Y:S01]  /*4610*/  NOP ;  /* 0x0000000000007918 */ /* 0x000fe20000000000 */
[----:B------:R-:W-:Y:S01]  /*4620*/  ULEA UR4, UR37, UR4, 0x18 ;  /* 0x0000000425047291 */ /* 0x000fe2000f8ec0ff */
[----:B------:R-:W-:Y:S02]  /*4630*/  UMOV UR5, 0x400 ;  /* 0x0000040000057882 */ /* 0x000fe40000000000 */
[----:B------:R-:W-:-:S06]  /*4640*/  ULEA UR37, UR37, UR5, 0x18 ;  /* 0x0000000525257291 */ /* 0x000fcc000f8ec0ff */
[----:B------:R-:W1:Y:S02]  /*4650*/  LDS.U8 R0, [UR4+0x1c] ;  /* 0x00001c04ff007984 */ /* 0x000e640008000000 */
[----:B-1----:R-:W-:-:S13]  /*4660*/  ISETP.NE.AND P0, PT, R0, RZ, PT ;  /* 0x000000ff0000720c */ /* 0x002fda0003f05270 */
[----:B------:R-:W-:Y:S05]  /*4670*/  @P0 BRA `(.L_x_90) ;  /* 0x0000000000580947 */ /* 0x000fea0003800000 */
[----:B------:R-:W-:-:S13]  /*4680*/  ELECT P0, URZ, PT ;  /* 0x0000000000ff782f */ /* 0x000fda0003800000 */
[----:B------:R-:W-:Y:S05]  /*4690*/  @!P0 BRA `(.L_x_91) ;  /* 0x0000000000608947 */ /* 0x000fea0003800000 */
[----:B------:R-:W-:Y:S01]  /*46a0*/  UMOV UR5, 0x10 ;  /* 0x0000001000057882 */ /* 0x000fe20000000000 */
[----:B------:R-:W-:Y:S01]  /*46b0*/  HFMA2 R0, -RZ, RZ, 0, 5.9604644775390625e-08 ;  /* 0x00000001ff007431 */ /* 0x000fe200000001ff */
[----:B------:R-:W-:-:S03]  /*46c0*/  MOV R2, 0xffff ;  /* 0x0000ffff00027802 */ /* 0x000fc60000000f00 */
[----:B------:R-:W-:Y:S04]  /*46d0*/  DEPBAR.LE SB1, 0x36 ;  /* 0x00009d800000791a */ /* 0x000fe80000000000 */
[----:B------:R-:W1:Y:S02]  /*46e0*/  UTCATOMSWS.FIND_AND_SET.ALIGN UP0, UR5, UR5 ;  /* 0x00000005000575e3 */ /* 0x000e640008000800 */
[----:B-1----:R-:W-:Y:S01]  /*46f0*/  MOV R3, UR5 ;  /* 0x0000000500037c02 */ /* 0x002fe20008000f00 */
[----:B------:R-:W-:Y:S06]  /*4700*/  BRA.U UP0, `(.L_x_92) ;  /* 0x0000000100187547 */ /* 0x000fec000b800000 */
.L_x_93:
[----:B------:R-:W-:Y:S05]  /*4710*/  NANOSLEEP 0x64 ;  /* 0x000000640000795d */ /* 0x000fea0003800000 */
[----:B------:R-:W-:-:S05]  /*4720*/  UMOV UR5, 0x10 ;  /* 0x0000001000057882 */ /* 0x000fca0000000000 */
[----:B------:R-:W-:Y:S04]  /*4730*/  DEPBAR.LE SB1, 0x36 ;  /* 0x00009d800000791a */ /* 0x000fe80000000000 */
[----:B------:R-:W1:Y:S02]  /*4740*/  UTCATOMSWS.FIND_AND_SET.ALIGN UP0, UR5, UR5 ;  /* 0x00000005000575e3 */ /* 0x000e640008000800 */
[----:B-1----:R-:W-:Y:S01]  /*4750*/  MOV R3, UR5 ;  /* 0x0000000500037c02 */ /* 0x002fe20008000f00 */
[----:B------:R-:W-:Y:S05]  /*4760*/  BRA.U !UP0, `(.L_x_93) ;  /* 0xfffffffd08e87547 */ /* 0x000fea000b83ffff */
.L_x_92:
[-C--:B------:R-:W-:Y:S02]  /*4770*/  SHF.L.U32 R2, R2, R3.reuse, RZ ;  /* 0x0000000302027219 */ /* 0x080fe400000006ff */
[----:B------:R-:W-:Y:S01]  /*4780*/  SHF.L.U32 R0, R0, R3, RZ ;  /* 0x0000000300007219 */ /* 0x000fe200000006ff */
[----:B------:R-:W-:Y:S02]  /*4790*/  IMAD.SHL.U32 R3, R3, 0x20, RZ ;  /* 0x0000002003037824 */ /* 0x000fe400078e00ff */
[----:B------:R1:W-:Y:S04]  /*47a0*/  ATOMS.OR RZ, [UR4+0x14], R2 ;  /* 0x00001402ffff798c */ /* 0x0003e8000b000004 */
[----:B------:R1:W-:Y:S04]  /*47b0*/  ATOMS.OR RZ, [UR4+0x18], R0 ;  /* 0x00001800ffff798c */ /* 0x0003e8000b000004 */
[----:B------:R1:W-:Y:S01]  /*47c0*/  STS [UR37+0x3a0], R3 ;  /* 0x0003a003ff007988 */ /* 0x0003e20008000825 */
[----:B------:R-:W-:Y:S05]  /*47d0*/  BRA `(.L_x_91) ;  /* 0x0000000000107947 */ /* 0x000fea0003800000 */
.L_x_90:
[----:B------:R-:W-:Y:S02]  /*47e0*/  MOV R0, 0xffffffff ;  /* 0xffffffff00007802 */ /* 0x000fe40000000f00 */
[----:B------:R-:W-:-:S03]  /*47f0*/  MOV R2, 0x4820 ;  /* 0x0000482000027802 */ /* 0x000fc60000000f00 */
[----:B------:R1:W-:Y:S04]  /*4800*/  STS [UR37+0x3a0], R0 ;  /* 0x0003a000ff007988 */ /* 0x0003e80008000825 */
[----:B-1-3-5:R-:W-:Y:S05]  /*4810*/  CALL.REL.NOINC `($__internal_1_$__cuda_sm10x_tcgen05_guardrail_trap_phase_invalid_during_alloc) ;  /* 0x0000004800247944 */ /* 0x02afea0003c00000 */
.L_x_91:
[----:B------:R-:W-:Y:S05]  /*4820*/  WARPSYNC.ALL ;  /* 0x0000000000007948 */ /* 0x000fea0003800000 */
[----:B------:R-:W2:Y:S01]  /*4830*/  S2UR UR6, SR_CgaCtaId ;  /* 0x00000000000679c3 */ /* 0x000ea20000008800 */
[----:B------:R-:W-:Y:S01]  /*4840*/  UMOV UR4, 0x400 ;  /* 0x0000040000047882 */ /* 0x000fe20000000000 */
[----:B------:R-:W-:-:S06]  /*4850*/  NOP ;  /* 0x0000000000007918 */ /* 0x000fcc0000000000 */
[----:B------:R-:W-:Y:S06]  /*4860*/  BAR.ARV 0x6, 0xa0 ;  /* 0x0182800000007b1d */ /* 0x000fec0000002000 */
[----:B------:R-:W4:Y:S01]  /*4870*/  LDCU UR7, c[0x0][0x38c] ;  /* 0x00007180ff0777ac */ /* 0x000f220008000800 */
[----:B------:R-:W-:Y:S01]  /*4880*/  IMAD.MOV.U32 R11, RZ, RZ, 0x1 ;  /* 0x00000001ff0b7424 */ /* 0x000fe200078e00ff */
[----:B------:R-:W-:Y:S01]  /*4890*/  CS2R R8, SRZ ;  /* 0x0000000000087805 */ /* 0x000fe2000001ff00 */
[----:B------:R-:W-:Y:S01]  /*48a0*/  IMAD.MOV.U32 R10, RZ, RZ, RZ ;  /* 0x000000ffff0a7224 */ /* 0x000fe200078e00ff */
[----:B------:R-:W-:Y:S01]  /*48b0*/  UMOV UR18, URZ ;  /* 0x000000ff00127c82 */ /* 0x000fe20008000000 */
[----:B------:R-:W-:Y:S01]  /*48c0*/  UMOV UR17, URZ ;  /* 0x000000ff00117c82 */ /* 0x000fe20008000000 */
[----:B------:R-:W-:Y:S01]  /*48d0*/  UMOV UR22, 0x0 ;  /* 0x0000000000167882 */ /* 0x000fe20000000000 */
[----:B------:R-:W-:Y:S01]  /*48e0*/  UMOV UR23, 0x4040490 ;  /* 0x0404049000177882 */ /* 0x000fe20000000000 */
[----:B------:R-:W-:Y:S01]  /*48f0*/  UMOV UR20, 0x0 ;  /* 0x0000000000147882 */ /* 0x000fe20000000000 */
[----:B------:R-:W-:Y:S01]  /*4900*/  UMOV UR21, 0x4040490 ;  /* 0x0404049000157882 */ /* 0x000fe20000000000 */
[----:B--2---:R-:W-:Y:S01]  /*4910*/  ULEA UR6, UR6, UR4, 0x18 ;  /* 0x0000000406067291 */ /* 0x004fe2000f8ec0ff */
[----:B------:R-:W2:Y:S03]  /*4920*/  LDCU UR4, c[0x0][0x38c] ;  /* 0x00007180ff0477ac */ /* 0x000ea60008000800 */
[----:B------:R-:W-:-:S02]  /*4930*/  UIADD3 UR11, UPT, UPT, UR6, 0x1500, URZ ;  /* 0x00001500060b7890 */ /* 0x000fc4000fffe0ff */
[----:B----4-:R-:W-:-:S03]  /*4940*/  UIADD3 UR7, UPT, UPT, UR7, 0x1f, URZ ;  /* 0x0000001f07077890 */ /* 0x010fc6000fffe0ff */
[----:B-1----:R-:W1:Y:S01]  /*4950*/  LDS R0, [UR6+0x3a0] ;  /* 0x0003a006ff007984 */ /* 0x002e620008000800 */
[----:B------:R-:W-:Y:S02]  /*4960*/  UIADD3 UR12, UPT, UPT, UR6, 0x2d500, URZ ;  /* 0x0002d500060c7890 */ /* 0x000fe4000fffe0ff */
[----:B------:R-:W-:Y:S02]  /*4970*/  USHF.R.S32.HI UR5, URZ, 0x1f, UR7 ;  /* 0x0000001fff057899 */ /* 0x000fe40008011407 */
[----:B------:R-:W-:Y:S02]  /*4980*/  USHF.R.U32.HI UR11, URZ, 0x4, UR11 ;  /* 0x00000004ff0b7899 */ /* 0x000fe4000801160b */
[----:B------:R-:W-:Y:S02]  /*4990*/  ULEA.HI UR5, UR5, UR7, URZ, 0x5 ;  /* 0x0000000705057291 */ /* 0x000fe4000f8f28ff */
[----:B------:R-:W-:Y:S02]  /*49a0*/  USHF.R.U32.HI UR12, URZ, 0x4, UR12 ;  /* 0x00000004ff0c7899 */ /* 0x000fe4000801160c */
[----:B------:R-:W-:-:S02]  /*49b0*/  USHF.R.S32.HI UR5, URZ, 0x5, UR5 ;  /* 0x00000005ff057899 */ /* 0x000fc40008011405 */
[----:B------:R-:W-:Y:S02]  /*49c0*/  ULOP3.LUT UR11, UR11, 0x3fff, URZ, 0xc0, !UPT ;  /* 0x00003fff0b0b7892 */ /* 0x000fe4000f8ec0ff */
[----:B------:R-:W-:Y:S02]  /*49d0*/  UISETP.LT.AND UP0, UPT, UR5, 0x1, UPT ;  /* 0x000000010500788c */ /* 0x000fe4000bf01270 */
[----:B------:R-:W-:Y:S02]  /*49e0*/  ULOP3.LUT UR12, UR12, 0x3fff, URZ, 0xc0, !UPT ;  /* 0x00003fff0c0c7892 */ /* 0x000fe4000f8ec0ff */
[----:B------:R-:W-:Y:S02]  /*49f0*/  USEL UR10, UR5, 0x1, !UP0 ;  /* 0x00000001050a7887 */ /* 0x000fe4000c000000 */
[----:B------:R-:W-:Y:S02]  /*4a00*/  ULOP3.LUT UR11, UR11, 0x10000, URZ, 0xfc, !UPT ;  /* 0x000100000b0b7892 */ /* 0x000fe4000f8efcff */
[----:B------:R-:W-:-:S02]  /*4a10*/  ULOP3.LUT UR12, UR12, 0x10000, URZ, 0xfc, !UPT ;  /* 0x000100000c0c7892 */ /* 0x000fc4000f8efcff */
[----:B------:R-:W-:Y:S02]  /*4a20*/  UIADD3 UR10, UPT, UPT, -UR10, URZ, URZ ;  /* 0x000000ff0a0a7290 */ /* 0x000fe4000fffe1ff */
[----:B--2---:R-:W-:Y:S01]  /*4a30*/  UISETP.GE.AND UP3, UPT, UR4, 0x1, UPT ;  /* 0x000000010400788c */ /* 0x004fe2000bf66270 */
[----:B-1----:R-:W-:-:S15]  /*4a40*/  R2UR UR19, R0 ;  /* 0x00000000001372ca */ /* 0x002fde00000e0000 */
.L_x_100:
[----:B------:R-:W-:Y:S02]  /*4a50*/  LEA R0, R10, UR6, 0x3 ;  /* 0x000000060a007c11 */ /* 0x000fe4000f8e18ff */
[----:B------:R-:W-:Y:S02]  /*4a60*/  SHF.L.U32 R2, R9, 0x1f, RZ ;  /* 0x0000001f09027819 */ /* 0x000fe400000006ff */
[----:B------:R-:W-:Y:S01]  /*4a70*/  PLOP3.LUT P0, PT, PT, PT, UP3, 0x80, 0x8 ;  /* 0x000000000008781c */ /* 0x000fe20003f0f038 */
[----:B------:R-:W-:Y:S01]  /*4a80*/  VIADD R3, R0, 0x300 ;  /* 0x0000030000037836 */ /* 0x000fe20000000000 */
[----:B-1----:R-:W1:Y:S02]  /*4a90*/  SYNCS.PHASECHK.TRANS64.TRYWAIT P1, [R0+URZ+0x2f0], R2 ;  /* 0x0002f002000075a7 */ /* 0x002e6400080211ff */
[----:B-1--4-:R-:W-:Y:S09]  /*4aa0*/  @!P1 BRA `(.L_x_94) ;  /* 0x0000004000389947 */ /* 0x012ff20003800000 */
.L_x_238:
[----:B------:R-:W-:Y:S01]  /*4ab0*/  LEA R4, R10, UR6, 0x4 ;  /* 0x000000060a047c11 */ /* 0x000fe2000f8e20ff */
[----:B------:R-:W-:Y:S01]  /*4ac0*/  @UP3 ULEA UR4, UR17, UR6, 0x3 ;  /* 0x0000000611043291 */ /* 0x000fe2000f8e18ff */
[----:B------:R-:W-:Y:S01]  /*4ad0*/  PLOP3.LUT P2, PT, PT, PT, PT, 0x80, 0x8 ;  /* 0x000000000008781c */ /* 0x000fe20003f4f070 */
[----:B------:R-:W-:Y:S01]  /*4ae0*/  ULEA UR8, UR18, UR6, 0x3 ;  /* 0x0000000612087291 */ /* 0x000fe2000f8e18ff */
[----:B------:R-:W-:Y:S02]  /*4af0*/  PRMT R3, RZ, 0x654, R3 ;  /* 0x00000654ff037816 */ /* 0x000fe40000000003 */
[----:B------:R-:W2:Y:S01]  /*4b00*/  LDS.128 R4, [R4+0x380] ;  /* 0x0003800004047984 */ /* 0x000ea20000000c00 */
[----:B-1----:R-:W-:Y:S02]  /*4b10*/  @P0 SHF.L.U32 R2, R8, 0x1f, RZ ;  /* 0x0000001f08020819 */ /* 0x002fe400000006ff */
[----:B------:R-:W-:Y:S01]  /*4b20*/  SHF.L.U32 R0, R11, 0x1f, RZ ;  /* 0x0000001f0b007819 */ /* 0x000fe200000006ff */
[----:B------:R-:W-:Y:S01]  /*4b30*/  @!PT LDS RZ, [RZ] ;  /* 0x00000000fffff984 */ /* 0x000fe20000000800 */
[----:B------:R-:W-:Y:S01]  /*4b40*/  @!PT LDS RZ, [RZ] ;  /* 0x00000000fffff984 */ /* 0x000fe20000000800 */
[----:B------:R-:W-:Y:S01]  /*4b50*/  @!PT LDS RZ, [RZ] ;  /* 0x00000000fffff984 */ /* 0x000fe20000000800 */
[----:B------:R-:W-:Y:S01]  /*4b60*/  @!PT LDS RZ, [RZ] ;  /* 0x00000000fffff984 */ /* 0x000fe20000000800 */
[----:B------:R1:W-:Y:S06]  /*4b70*/  MEMBAR.ALL.CTA ;  /* 0x0000000000007992 */ /* 0x0003ec0000008000 */
[----:B-1----:R-:W1:Y:S02]  /*4b80*/  FENCE.VIEW.ASYNC.S ;  /* 0x00000000000073c6 */ /* 0x002e640000000000 */
[----:B-1----:R1:W-:Y:S01]  /*4b90*/  SYNCS.ARRIVE.TRANS64.RED.A1T0 RZ, [R3+URZ], RZ ;  /* 0x000000ff03ff79a7 */ /* 0x0023e200081004ff */
[----:B------:R1:W4:Y:S01]  /*4ba0*/  @P0 SYNCS.PHASECHK.TRANS64.TRYWAIT P2, [UR4], R2 ;  /* 0x00000002ff0005a7 */ /* 0x0003220008041104 */
[----:B------:R-:W-:Y:S01]  /*4bb0*/  ULEA.HI UR4, UR18, UR18, URZ, 0x1 ;  /* 0x0000001212047291 */ /* 0x000fe2000f8f08ff */
[----:B--2---:R-:W-:-:S03]  /*4bc0*/  LOP3.LUT P1, RZ, R6, 0x1, RZ, 0xc0, !PT ;  /* 0x0000000106ff7812 */ /* 0x004fc6000782c0ff */
[----:B------:R-:W-:Y:S02]  /*4bd0*/  USHF.L.U32 UR9, UR4, 0x3, URZ ;  /* 0x0000000304097899 */ /* 0x000fe400080006ff */
[----:B------:R-:W-:Y:S02]  /*4be0*/  ULOP3.LUT UR4, UR4, 0xffe, URZ, 0xc0, !UPT ;  /* 0x00000ffe04047892 */ /* 0x000fe4000f8ec0ff */
[----:B------:R-:W-:Y:S02]  /*4bf0*/  ULOP3.LUT UR9, UR9, 0xfffffff0, URZ, 0xc0, !UPT ;  /* 0xfffffff009097892 */ /* 0x000fe4000f8ec0ff */
[----:B------:R-:W-:Y:S02]  /*4c00*/  UIADD3 UR4, UPT, UPT, -UR4, UR18, URZ ;  /* 0x0000001204047290 */ /* 0x000fe4000fffe1ff */
[----:B------:R-:W-:Y:S01]  /*4c10*/  UIADD3 UR9, UPT, UPT, UR19, UR9, URZ ;  /* 0x0000000913097290 */ /* 0x000fe2000fffe0ff */
[----:B------:R-:W2:Y:S03]  /*4c20*/  SYNCS.PHASECHK.TRANS64.TRYWAIT P0, [UR8+0x330], R0 ;  /* 0x00033000ff0075a7 */ /* 0x000ea60008001108 */
[----:B------:R-:W-:Y:S01]  /*4c30*/  ULEA UR9, UR4, UR9, 0x14 ;  /* 0x0000000904097291 */ /* 0x000fe2000f8ea0ff */
[----:B-12-4-:R-:W-:Y:S11]  /*4c40*/  @!P0 BRA `(.L_x_95) ;  /* 0x0000003c00e48947 */ /* 0x016ff60003800000 */
.L_x_240:
[----:B------:R-:W-:Y:S01]  /*4c50*/  IADD3 R10, PT, PT, R10, 0x1, RZ ;  /* 0x000000010a0a7810 */ /* 0x000fe20007ffe0ff */
[----:B------:R-:W-:Y:S06]  /*4c60*/  BRA.U !UP3, `(.L_x_96) ;  /* 0x000000010b987547 */ /* 0x000fec000b800000 */
[----:B------:R-:W-:Y:S01]  /*4c70*/  UPLOP3.LUT UP4, UPT, UPT, UPT, UPT, 0x40, 0x4 ;  /* 0x000000000004789c */ /* 0x000fe20003f8e870 */
[----:B------:R-:W-:Y:S01]  /*4c80*/  UMOV UR16, UR10 ;  /* 0x0000000a00107c82 */ /* 0x000fe20008000000 */
[----:B------:R-:W-:Y:S01]  /*4c90*/  UMOV UR15, UR5 ;  /* 0x00000005000f7c82 */ /* 0x000fe20008000000 */
[----:B------:R-:W-:-:S08]  /*4ca0*/  UMOV UR14, UR17 ;  /* 0x00000011000e7c82 */ /* 0x000fd00008000000 */
.L_x_99:
[----:B------:R-:W-:Y:S02]  /*4cb0*/  UIADD3 UR16, UPT, UPT, UR16, 0x1, URZ ;  /* 0x0000000110107890 */ /* 0x000fe4000fffe0ff */
[----:B--2---:R-:W-:Y:S02]  /*4cc0*/  ULEA UR7, UR14, UR6, 0x3 ;  /* 0x000000060e077291 */ /* 0x004fe4000f8e18ff */
[----:B------:R-:W-:Y:S01]  /*4cd0*/  UISETP.NE.AND UP0, UPT, UR16, URZ, UPT ;  /* 0x000000ff1000728c */ /* 0x000fe2000bf05270 */
[----:B----4-:R-:W-:Y:S10]  /*4ce0*/  @P2 BRA `(.L_x_97) ;  /* 0x00000000000c2947 */ /* 0x010ff40003800000 */
[----:B-1----:R-:W-:Y:S04]  /*4cf0*/  SHF.L.U32 R2, R8, 0x1f, RZ ;  /* 0x0000001f08027819 */ /* 0x002fe800000006ff */
[----:B------:R-:W1:Y:S02]  /*4d00*/  SYNCS.PHASECHK.TRANS64.TRYWAIT P0, [UR7], R2 ;  /* 0x00000002ff0075a7 */ /* 0x000e640008001107 */
[----:B-1----:R-:W-:Y:S05]  /*4d10*/  @!P0 BRA `(.L_x_98) ;  /* 0x0000003c00c88947 */ /* 0x002fea0003800000 */
.L_x_97:
[----:B------:R-:W-:Y:S01]  /*4d20*/  UISETP.NE.AND UP1, UPT, UR15, 0x1, UPT ;  /* 0x000000010f00788c */ /* 0x000fe2000bf25270 */
[----:B------:R-:W-:Y:S01]  /*4d30*/  PLOP3.LUT P2, PT, PT, PT, PT, 0x80, 0x8 ;  /* 0x000000000008781c */ /* 0x000fe20003f4f070 */
[----:B------:R-:W-:Y:S02]  /*4d40*/  UIADD3 UR17, UPT, UPT, UR14, 0x1, URZ ;  /* 0x000000010e117890 */ /* 0x000fe4000fffe0ff */
[----:B------:R-:W-:Y:S02]  /*4d50*/  ULEA UR24, UR14, UR12, 0x6 ;  /* 0x0000000c0e187291 */ /* 0x000fe4000f8e30ff */
[----:B------:R-:W-:Y:S01]  /*4d60*/  UISETP.NE.AND UP2, UPT, UR17, 0x2c, UPT ;  /* 0x0000002c1100788c */ /* 0x000fe2000bf45270 */
[----:B------:R-:W-:Y:S01]  /*4d70*/  PLOP3.LUT P0, PT, PT, PT, UP1, 0x80, 0x8 ;  /* 0x000000000008781c */ /* 0x000fe20003f0f018 */
[----:B------:R-:W-:Y:S02]  /*4d80*/  ULEA UR26, UR14, UR11, 0x8 ;  /* 0x0000000b0e1a7291 */ /* 0x000fe4000f8e40ff */
[----:B------:R-:W-:Y:S02]  /*4d90*/  USEL UR13, URZ, 0x1, UP2 ;  /* 0x00000001ff0d7887 */ /* 0x000fe40009000000 */
[----:B------:R-:W-:Y:S02]  /*4da0*/  USEL UR17, UR17, URZ, UP2 ;  /* 0x000000ff11117287 */ /* 0x000fe40009000000 */
[----:B------:R-:W-:Y:S02]  /*4db0*/  UIADD3 UR30, UPT, UPT, UR24, 0x2, URZ ;  /* 0x00000002181e7890 */ /* 0x000fe4000fffe0ff */
[----:B------:R-:W-:Y:S01]  /*4dc0*/  @UP1 ULEA UR4, UR17, UR6, 0x3 ;  /* 0x0000000611041291 */ /* 0x000fe2000f8e18ff */
[----:B------:R-:W-:Y:S01]  /*4dd0*/  LOP3.LUT R8, R8, UR13, RZ, 0x3c, !PT ;  /* 0x0000000d08087c12 */ /* 0x000fe2000f8e3cff */
[----:B------:R-:W-:Y:S02]  /*4de0*/  UIADD3 UR28, UPT, UPT, UR26, 0x2, URZ ;  /* 0x000000021a1c7890 */ /* 0x000fe4000fffe0ff */
[----:B------:R-:W-:Y:S01]  /*4df0*/  UIADD3 UR7, UPT, UPT, UR7, 0x160, URZ ;  /* 0x0000016007077890 */ /* 0x000fe2000fffe0ff */
[----:B-1----:R-:W-:Y:S01]  /*4e00*/  @P0 SHF.L.U32 R0, R8, 0x1f, RZ ;  /* 0x0000001f08000819 */ /* 0x002fe200000006ff */
[----:B------:R-:W-:Y:S01]  /*4e10*/  UMOV UR25, 0x80004020 ;  /* 0x8000402000197882 */ /* 0x000fe20000000000 */
[----:B------:R-:W-:Y:S01]  /*4e20*/  UMOV UR27, 0x80004020 ;  /* 0x80004020001b7882 */ /* 0x000fe20000000000 */
[----:B------:R-:W-:Y:S01]  /*4e30*/  UMOV UR31, 0x80004020 ;  /* 0x80004020001f7882 */ /* 0x000fe20000000000 */
[----:B------:R2:W4:Y:S01]  /*4e40*/  @P0 SYNCS.PHASECHK.TRANS64.TRYWAIT P2, [UR4], R0 ;  /* 0x00000000ff0005a7 */ /* 0x0005220008041104 */
[----:B------:R-:W-:Y:S01]  /*4e50*/  UIADD3 UR15, UPT, UPT, UR15, -0x1, URZ ;  /* 0xffffffff0f0f7890 */ /* 0x000fe2000fffe0ff */
[----:B------:R2:W-:Y:S01]  /*4e60*/  UTCHMMA gdesc[UR26], gdesc[UR24], tmem[UR9], tmem[UR22], idesc[UR23], UP4 ;  /* 0x00ff16181a0075ea */ /* 0x0005e2000a000009 */
[----:B------:R-:W-:Y:S01]  /*4e70*/  UPLOP3.LUT UP4, UPT, UPT, UPT, UPT, 0x80, 0x8 ;  /* 0x000000000008789c */ /* 0x000fe20003f8f070 */
[----:B------:R-:W-:Y:S01]  /*4e80*/  UMOV UR29, 0x80004020 ;  /* 0x80004020001d7882 */ /* 0x000fe20000000000 */
[----:B------:R-:W-:Y:S01]  /*4e90*/  UMOV UR14, UR17 ;  /* 0x00000011000e7c82 */ /* 0x000fe20008000000 */
[----:B------:R2:W-:Y:S01]  /*4ea0*/  UTCHMMA gdesc[UR28], gdesc[UR30], tmem[UR9], tmem[UR20], idesc[UR21], UPT ;  /* 0x00ff141e1c0075ea */ /* 0x0005e2000b800009 */
[----:B------:R2:W-:Y:S01]  /*4eb0*/  UTCBAR [UR7], URZ ;  /* 0x000000ff070073e9 */ /* 0x0005e200080000ff */
[----:B------:R-:W-:Y:S06]  /*4ec0*/  BRA.U UP0, `(.L_x_99) ;  /* 0xfffffffd00787547 */ /* 0x000fec000b83ffff */
.L_x_96:
[----:B------:R-:W-:Y:S01]  /*4ed0*/  UIADD3 UR18, UPT, UPT, UR18, 0x1, URZ ;  /* 0x0000000112127890 */ /* 0x000fe2000fffe0ff */
[C---:B------:R-:W-:Y:S01]  /*4ee0*/  ISETP.NE.AND P0, PT, R10.reuse, 0x2, PT ;  /* 0x000000020a00780c */ /* 0x040fe20003f05270 */
[----:B------:R-:W-:Y:S02]  /*4ef0*/  UIADD3 UR8, UPT, UPT, UR8, 0x310, URZ ;  /* 0x0000031008087890 */ /* 0x000fe4000fffe0ff */
[----:B------:R-:W-:Y:S01]  /*4f00*/  UISETP.NE.AND UP0, UPT, UR18, 0x4, UPT ;  /* 0x000000041200788c */ /* 0x000fe2000bf05270 */
[----:B-12---:R-:W-:Y:S02]  /*4f10*/  SEL R0, RZ, 0x1, P0 ;  /* 0x00000001ff007807 */ /* 0x006fe40000000000 */
[----:B------:R-:W-:Y:S01]  /*4f20*/  SEL R10, R10, RZ, P0 ;  /* 0x000000ff0a0a7207 */ /* 0x000fe20000000000 */
[----:B------:R-:W-:Y:S01]  /*4f30*/  USEL UR4, URZ, 0x1, UP0 ;  /* 0x00000001ff047887 */ /* 0x000fe20008000000 */
[----:B------:R-:W-:Y:S01]  /*4f40*/  LOP3.LUT R9, R9, R0, RZ, 0x3c, !PT ;  /* 0x0000000009097212 */ /* 0x000fe200078e3cff */
[----:B------:R-:W-:Y:S01]  /*4f50*/  USEL UR18, UR18, URZ, UP0 ;  /* 0x000000ff12127287 */ /* 0x000fe20008000000 */
[----:B------:R1:W-:Y:S03]  /*4f60*/  UTCBAR [UR8], URZ ;  /* 0x000000ff080073e9 */ /* 0x0003e600080000ff */
[----:B------:R-:W-:Y:S01]  /*4f70*/  LOP3.LUT R11, R11, UR4, RZ, 0x3c, !PT ;  /* 0x000000040b0b7c12 */ /* 0x000fe2000f8e3cff */
[----:B------:R-:W-:Y:S07]  /*4f80*/  @P1 BRA `(.L_x_100) ;  /* 0xfffffff800b01947 */ /* 0x000fee000383ffff */
[----:B------:R-:W2:Y:S01]  /*4f90*/  S2UR UR4, SR_CgaCtaId ;  /* 0x00000000000479c3 */ /* 0x000ea20000008800 */
[----:B------:R-:W-:Y:S01]  /*4fa0*/  ELECT P0, URZ, PT ;  /* 0x0000000000ff782f */ /* 0x000fe20003800000 */
[----:B------:R-:W-:Y:S01]  /*4fb0*/  IMAD.MOV.U32 R0, RZ, RZ, 0x1 ;  /* 0x00000001ff007424 */ /* 0x000fe200078e00ff */
[----:B------:R-:W-:Y:S01]  /*4fc0*/  UIADD3 UR6, UPT, UPT, UR6, 0x330, URZ ;  /* 0x0000033006067890 */ /* 0x000fe2000fffe0ff */
[----:B------:R-:W-:Y:S01]  /*4fd0*/  SHF.L.U32 R2, R11, 0x1f, RZ ;  /* 0x0000001f0b027819 */ /* 0x000fe200000006ff */
[----:B------:R-:W-:-:S03]  /*4fe0*/  UMOV UR5, 0x40 ;  /* 0x0000004000057882 */ /* 0x000fc60000000000 */
[----:B------:R-:W-:Y:S01]  /*4ff0*/  UVIRTCOUNT.DEALLOC.SMPOOL 0x80 ;  /* 0x000000800000784c */ /* 0x000fe20000000000 */
[----:B--2---:R-:W-:Y:S02]  /*5000*/  ULEA UR4, UR4, UR5, 0x18 ;  /* 0x0000000504047291 */ /* 0x004fe4000f8ec0ff */
[----:B------:R-:W-:-:S07]  /*5010*/  ULEA UR5, UR18, UR6, 0x3 ;  /* 0x0000000612057291 */ /* 0x000fce000f8e18ff */
[----:B------:R2:W-:Y:S02]  /*5020*/  @P0 STS.U8 [UR4+0x1c], R0 ;  /* 0x00001c00ff000988 */ /* 0x0005e40008000004 */
[----:B------:R-:W3:Y:S02]  /*5030*/  SYNCS.PHASECHK.TRANS64.TRYWAIT P0, [UR5], R2 ;  /* 0x00000002ff0075a7 */ /* 0x000ee40008001105 */
[----:B--23--:R-:W-:Y:S05]  /*5040*/  @!P0 BRA `(.L_x_101) ;  /* 0x0000003c00148947 */ /* 0x00cfea0003800000 */
.L_x_243:
[----:B------:R-:W-:-:S04]  /*5050*/  UIADD3 UR7, UPT, UPT, UR18, 0x1, URZ ;  /* 0x0000000112077890 */ /* 0x000fc8000fffe0ff */
[----:B------:R-:W-:-:S04]  /*5060*/  UISETP.NE.AND UP0, UPT, UR7, 0x4, UPT ;  /* 0x000000040700788c */ /* 0x000fc8000bf05270 */
[----:B-1----:R-:W-:Y:S02]  /*5070*/  USEL UR8, URZ, 0x1, UP0 ;  /* 0x00000001ff087887 */ /* 0x002fe40008000000 */
[----:B------:R-:W-:-:S04]  /*5080*/  USEL UR7, UR7, URZ, UP0 ;  /* 0x000000ff07077287 */ /* 0x000fc80008000000 */
[----:B------:R-:W-:Y:S01]  /*5090*/  ULEA UR5, UR7, UR6, 0x3 ;  /* 0x0000000607057291 */ /* 0x000fe2000f8e18ff */
[----:B--2---:R-:W-:-:S04]  /*50a0*/  LOP3.LUT R2, R11, UR8, RZ, 0x3c, !PT ;  /* 0x000000080b027c12 */ /* 0x004fc8000f8e3cff */
[----:B------:R-:W-:-:S04]  /*50b0*/  SHF.L.U32 R3, R2, 0x1f, RZ ;  /* 0x0000001f02037819 */ /* 0x000fc800000006ff */
[----:B------:R-:W1:Y:S02]  /*50c0*/  SYNCS.PHASECHK.TRANS64.TRYWAIT P0, [UR5], R3 ;  /* 0x00000003ff0075a7 */ /* 0x000e640008001105 */
[----:B-1----:R-:W-:Y:S05]  /*50d0*/  @!P0 BRA `(.L_x_102) ;  /* 0x0000003c00088947 */ /* 0x002fea0003800000 */
.L_x_245:
        /* <DEDUP_REMOVED lines=9> */
.L_x_247:
[----:B------:R-:W-:-:S04]  /*5170*/  UIADD3 UR7, UPT, UPT, UR7, 0x1, URZ ;  /* 0x0000000107077890 */ /* 0x000fc8000fffe0ff */
[----:B------:R-:W-:-:S04]  /*5180*/  UISETP.NE.AND UP0, UPT, UR7, 0x4, UPT ;  /* 0x000000040700788c */ /* 0x000fc8000bf05270 */
[----:B------:R-:W-:Y:S02]  /*5190*/  USEL UR5, URZ, 0x1, UP0 ;  /* 0x00000001ff057887 */ /* 0x000fe40008000000 */
[----:B------:R-:W-:-:S04]  /*51a0*/  USEL UR7, UR7, URZ, UP0 ;  /* 0x000000ff07077287 */ /* 0x000fc80008000000 */
[----:B------:R-:W-:Y:S01]  /*51b0*/  ULEA UR7, UR7, UR6, 0x3 ;  /* 0x0000000607077291 */ /* 0x000fe2000f8e18ff */
[----:B------:R-:W-:-:S04]  /*51c0*/  LOP3.LUT R2, R2, UR5, RZ, 0x3c, !PT ;  /* 0x0000000502027c12 */ /* 0x000fc8000f8e3cff */
[----:B------:R-:W-:-:S04]  /*51d0*/  SHF.L.U32 R2, R2, 0x1f, RZ ;  /* 0x0000001f02027819 */ /* 0x000fc800000006ff */
[----:B------:R-:W2:Y:S02]  /*51e0*/  SYNCS.PHASECHK.TRANS64.TRYWAIT P0, [UR7], R2 ;  /* 0x00000002ff0075a7 */ /* 0x000ea40008001107 */
[----:B--2---:R-:W-:Y:S05]  /*51f0*/  @!P0 BRA `(.L_x_104) ;  /* 0x0000003800f08947 */ /* 0x004fea0003800000 */
.L_x_249:
[----:B------:R-:W-:Y:S01]  /*5200*/  NOP ;  /* 0x0000000000007918 */ /* 0x000fe20000000000 */
[----:B-1----:R-:W1:Y:S01]  /*5210*/  LDS R0, [UR4+0x14] ;  /* 0x00001404ff007984 */ /* 0x002e620008000800 */
[----:B------:R-:W-:Y:S01]  /*5220*/  ULOP3.LUT UR6, UR19, 0xffff, URZ, 0xc0, !UPT ;  /* 0x0000ffff13067892 */ /* 0x000fe2000f8ec0ff */
[----:B------:R-:W-:Y:S01]  /*5230*/  UMOV UR8, 0xffff ;  /* 0x0000ffff00087882 */ /* 0x000fe20000000000 */
[----:B------:R-:W-:Y:S02]  /*5240*/  UMOV UR5, 0x1 ;  /* 0x0000000100057882 */ /* 0x000fe40000000000 */
[----:B------:R-:W-:-:S04]  /*5250*/  USHF.R.U32.HI UR6, URZ, 0x5, UR6 ;  /* 0x00000005ff067899 */ /* 0x000fc80008011606 */
[----:B------:R-:W-:Y:S02]  /*5260*/  USHF.L.U32 UR8, UR8, UR6, URZ ;  /* 0x0000000608087299 */ /* 0x000fe400080006ff */
[----:B------:R-:W-:-:S04]  /*5270*/  USHF.L.U32 UR5, UR5, UR6, URZ ;  /* 0x0000000605057299 */ /* 0x000fc800080006ff */
[----:B-1----:R-:W-:-:S04]  /*5280*/  LOP3.LUT R0, R0, UR8, RZ, 0xc0, !PT ;  /* 0x0000000800007c12 */ /* 0x002fc8000f8ec0ff */
[----:B------:R-:W-:-:S13]  /*5290*/  ISETP.NE.AND P0, PT, R0, UR8, PT ;  /* 0x0000000800007c0c */ /* 0x000fda000bf05270 */
[----:B------:R-:W-:Y:S05]  /*52a0*/  @P0 BRA `(.L_x_105) ;  /* 0x0000000000580947 */ /* 0x000fea0003800000 */
[----:B------:R-:W1:Y:S02]  /*52b0*/  LDS R0, [UR4+0x18] ;  /* 0x00001804ff007984 */ /* 0x000e640008000800 */
[----:B-1----:R-:W-:-:S04]  /*52c0*/  LOP3.LUT R0, R0, UR5, RZ, 0xc0, !PT ;  /* 0x0000000500007c12 */ /* 0x002fc8000f8ec0ff */
[----:B------:R-:W-:-:S13]  /*52d0*/  ISETP.NE.AND P0, PT, R0, UR5, PT ;  /* 0x0000000500007c0c */ /* 0x000fda000bf05270 */
[----:B------:R-:W-:Y:S05]  /*52e0*/  @P0 BRA `(.L_x_106) ;  /* 0x00000000003c0947 */ /* 0x000fea0003800000 */
[----:B------:R-:W1:Y:S01]  /*52f0*/  S2R R2, SR_LANEID ;  /* 0x0000000000027919 */ /* 0x000e620000000000 */
[----:B------:R-:W-:Y:S01]  /*5300*/  ULOP3.LUT UR8, URZ, UR8, URZ, 0x33, !UPT ;  /* 0x00000008ff087292 */ /* 0x000fe2000f8e33ff */
[----:B------:R-:W-:Y:S02]  /*5310*/  VOTEU.ANY UR7, UPT, PT ;  /* 0x0000000000077886 */ /* 0x000fe400038e0100 */
[----:B------:R-:W-:-:S03]  /*5320*/  UFLO.U32 UR7, UR7 ;  /* 0x00000007000772bd */ /* 0x000fc600080e0000 */
[----:B------:R-:W-:-:S04]  /*5330*/  IMAD.U32 R0, RZ, RZ, UR8 ;  /* 0x00000008ff007e24 */ /* 0x000fc8000f8e00ff */
[----:B------:R2:W3:Y:S02]  /*5340*/  REDUX UR6, R0 ;  /* 0x00000000000673c4 */ /* 0x0004e40000000000 */
[----:B------:R1:W-:Y:S02]  /*5350*/  UTCATOMSWS.AND URZ, UR8 ;  /* 0x0000000800ff79e3 */ /* 0x0003e40008000000 */
[----:B-1----:R-:W-:Y:S02]  /*5360*/  ISETP.EQ.U32.AND P0, PT, R2, UR7, PT ;  /* 0x0000000702007c0c */ /* 0x002fe4000bf02070 */
[----:B--2---:R-:W-:Y:S02]  /*5370*/  LOP3.LUT R0, RZ, UR5, RZ, 0x33, !PT ;  /* 0x00000005ff007c12 */ /* 0x004fe4000f8e33ff */
[----:B---3--:R-:W-:Y:S02]  /*5380*/  MOV R2, UR6 ;  /* 0x0000000600027c02 */ /* 0x008fe40008000f00 */
[----:B------:R-:W1:Y:S07]  /*5390*/  REDUX UR5, R0 ;  /* 0x00000000000573c4 */ /* 0x000e6e0000000000 */
[----:B------:R2:W-:Y:S01]  /*53a0*/  @P0 ATOMS.AND RZ, [UR4+0x14], R2 ;  /* 0x00001402ffff098c */ /* 0x0005e2000a800004 */
[----:B-1----:R-:W-:-:S05]  /*53b0*/  IMAD.U32 R0, RZ, RZ, UR5 ;  /* 0x00000005ff007e24 */ /* 0x002fca000f8e00ff */
[----:B------:R2:W-:Y:S01]  /*53c0*/  @P0 ATOMS.AND RZ, [UR4+0x18], R0 ;  /* 0x00001800ffff098c */ /* 0x0005e2000a800004 */
[----:B------:R-:W-:Y:S05]  /*53d0*/  BRA `(.L_x_107) ;  /* 0x0000000000147947 */ /* 0x000fea0003800000 */
.L_x_106:
[----:B------:R-:W-:Y:S02]  /*53e0*/  MOV R2, 0x5400 ;  /* 0x0000540000027802 */ /* 0x000fe40000000f00 */
[----:B----45:R-:W-:Y:S05]  /*53f0*/  CALL.REL.NOINC `($__internal_0_$__cuda_sm10x_tcgen05_guardrail_trap_col_being_dealloced_not_returned_by_alloc) ;  /* 0x0000003c00207944 */ /* 0x030fea0003c00000 */
[----:B------:R-:W-:Y:S05]  /*5400*/  BRA `(.L_x_107) ;  /* 0x0000000000087947 */ /* 0x000fea0003800000 */
.L_x_105:
[----:B------:R-:W-:Y:S02]  /*5410*/  MOV R2, 0x5430 ;  /* 0x0000543000027802 */ /* 0x000fe40000000f00 */
[----:B----45:R-:W-:Y:S05]  /*5420*/  CALL.REL.NOINC `($__internal_2_$__cuda_sm10x_tcgen05_guardrail_trap_unallocated_columns_being_dealloced) ;  /* 0x0000003c002c7944 */ /* 0x030fea0003c00000 */
.L_x_107:
[----:B------:R-:W-:Y:S01]  /*5430*/  NOP ;  /* 0x0000000000007918 */ /* 0x000fe20000000000 */
[----:B------:R-:W-:Y:S05]  /*5440*/  EXIT ;  /* 0x000000000000794d */ /* 0x000fea0003800000 */
.L_x_89:
[----:B------:R-:W-:-:S09]  /*5450*/  UISETP.NE.OR UP2, UPT, UR8, 0x3, !UP2 ;  /* 0x000000030800788c */ /* 0x000fd2000d745670 */
[----:B------:R-:W-:Y:S05]  /*5460*/  BRA.U UP2, `(.L_x_108) ;  /* 0x0000000d020c7547 */ /* 0x000fea000b800000 */
[----:B------:R-:W1:Y:S01]  /*5470*/  LDC R0, c[0x0][0xb30] ;  /* 0x0002cc00ff007b82 */ /* 0x000e620000000800 */
[----:B------:R-:W2:Y:S01]  /*5480*/  LDCU.64 UR8, c[0x0][0x888] ;  /* 0x00011100ff0877ac */ /* 0x000ea20008000a00 */
[----:B------:R-:W-:Y:S01]  /*5490*/  IMAD.MOV.U32 R28, RZ, RZ, 0x1 ;  /* 0x00000001ff1c7424 */ /* 0x000fe200078e00ff */
[----:B------:R-:W-:Y:S01]  /*54a0*/  CS2R R26, SRZ ;  /* 0x00000000001a7805 */ /* 0x000fe2000001ff00 */
[----:B------:R-:W-:Y:S01]  /*54b0*/  IMAD.MOV.U32 R24, RZ, RZ, 0x800 ;  /* 0x00000800ff187424 */ /* 0x000fe200078e00ff */
[----:B------:R-:W4:Y:S03]  /*54c0*/  LDCU.64 UR4, c[0x0][0x890] ;  /* 0x00011200ff0477ac */ /* 0x000f260008000a00 */
[----:B------:R-:W3:Y:S01]  /*54d0*/  LDC R23, c[0x0][0x370] ;  /* 0x0000dc00ff177b82 */ /* 0x000ee20000000800 */
[----:B------:R-:W-:Y:S01]  /*54e0*/  UMOV UR7, 0x400 ;  /* 0x0000040000077882 */ /* 0x000fe20000000000 */
[----:B------:R-:W-:-:S02]  /*54f0*/  UPLOP3.LUT UP1, UPT, UPT, UPT, UPT, 0x40, 0x4 ;  /* 0x000000000004789c */ /* 0x000fc40003f2e870 */
[----:B------:R-:W-:Y:S01]  /*5500*/  ULEA UR7, UR37, UR7, 0x18 ;  /* 0x0000000725077291 */ /* 0x000fe2000f8ec0ff */
[----:B------:R-:W-:-:S03]  /*5510*/  UMOV UR15, URZ ;  /* 0x000000ff000f7c82 */ /* 0x000fc60008000000 */
[----:B------:R-:W3:Y:S01]  /*5520*/  LDC R3, c[0x0][0xb0c] ;  /* 0x0002c300ff037b82 */ /* 0x000ee20000000800 */
[----:B--2---:R-:W-:Y:S02]  /*5530*/  UISETP.NE.U32.AND UP2, UPT, UR8, URZ, UPT ;  /* 0x000000ff0800728c */ /* 0x004fe4000bf45070 */
[----:B----4-:R-:W-:-:S05]  /*5540*/  UISETP.NE.U32.AND UP3, UPT, UR4, URZ, UPT ;  /* 0x000000ff0400728c */ /* 0x010fca000bf65070 */
[----:B------:R-:W2:Y:S01]  /*5550*/  LDC R20, c[0x0][0xb20] ;  /* 0x0002c800ff147b82 */ /* 0x000ea20000000800 */
[----:B-1----:R-:W-:Y:S01]  /*5560*/  ISETP.NE.AND P1, PT, R0, 0x1, PT ;  /* 0x000000010000780c */ /* 0x002fe20003f25270 */
[----:B------:R-:W-:Y:S02]  /*5570*/  UISETP.NE.AND.EX UP2, UPT, UR9, URZ, UPT, UP2 ;  /* 0x000000ff0900728c */ /* 0x000fe4000bf45320 */
[----:B------:R-:W-:-:S04]  /*5580*/  UISETP.NE.AND.EX UP3, UPT, UR5, URZ, UPT, UP3 ;  /* 0x000000ff0500728c */ /* 0x000fc8000bf65330 */
[----:B------:R-:W1:Y:S08]  /*5590*/  LDC.64 R32, c[0x0][0x348] ;  /* 0x0000d200ff207b82 */ /* 0x000e700000000a00 */
[----:B------:R-:W4:Y:S08]  /*55a0*/  LDC.64 R14, c[0x0][0xb10] ;  /* 0x0002c400ff0e7b82 */ /* 0x000f300000000a00 */
[----:B------:R-:W1:Y:S08]  /*55b0*/  LDC.64 R6, c[0x0][0xb18] ;  /* 0x0002c600ff067b82 */ /* 0x000e700000000a00 */
[----:B------:R-:W1:Y:S08]  /*55c0*/  LDC.64 R4, c[0x0][0xb28] ;  /* 0x0002ca00ff047b82 */ /* 0x000e700000000a00 */
[----:B--23--:R-:W1:Y:S02]  /*55d0*/  LDC R21, c[0x0][0x374] ;  /* 0x0000dd00ff157b82 */ /* 0x00ce640000000800 */
.L_x_116:
[C---:B------:R-:W-:Y:S02]  /*55e0*/  LEA R0, R27.reuse, UR7, 0x3 ;  /* 0x000000071b007c11 */ /* 0x040fe4000f8e18ff */
[----:B------:R-:W-:Y:S02]  /*55f0*/  SHF.L.U32 R2, R26, 0x1f, RZ ;  /* 0x0000001f1a027819 */ /* 0x000fe400000006ff */
[----:B------:R-:W-:Y:S02]  /*5600*/  LEA R16, R27, UR7, 0x4 ;  /* 0x000000071b107c11 */ /* 0x000fe4000f8e20ff */
[----:B--2---:R-:W2:Y:S02]  /*5610*/  SYNCS.PHASECHK.TRANS64.TRYWAIT P0, [R0+URZ+0x2f0], R2 ;  /* 0x0002f002000075a7 */ /* 0x004ea400080011ff */
[----:B--2---:R-:W-:Y:S05]  /*5620*/  @!P0 BRA `(.L_x_109) ;  /* 0x0000003400fc8947 */ /* 0x004fea0003800000 */
.L_x_250:
[----:B------:R-:W-:Y:S01]  /*5630*/  ISETP.GE.AND P0, PT, R22, 0x1, PT ;  /* 0x000000011600780c */ /* 0x000fe20003f06270 */
[----:B------:R-:W3:Y:S01]  /*5640*/  LDS.128 R16, [R16+0x380] ;  /* 0x0003800010107984 */ /* 0x000ee20000000c00 */
[----:B------:R-:W-:Y:S01]  /*5650*/  ISETP.NE.U32.AND P4, PT, RZ, UR4, PT ;  /* 0x00000004ff007c0c */ /* 0x000fe2000bf85070 */
[----:B--2---:R-:W-:Y:S03]  /*5660*/  VIADD R0, R0, 0x300 ;  /* 0x0000030000007836 */ /* 0x004fe60000000000 */
[----:B------:R-:W-:Y:S01]  /*5670*/  ISETP.NE.AND.EX P4, PT, RZ, UR5, PT, P4 ;  /* 0x00000005ff007c0c */ /* 0x000fe2000bf85340 */
[----:B------:R-:W-:Y:S01]  /*5680*/  @!PT LDS RZ, [RZ] ;  /* 0x00000000fffff984 */ /* 0x000fe20000000800 */
[----:B------:R-:W-:Y:S01]  /*5690*/  @!PT LDS RZ, [RZ] ;  /* 0x00000000fffff984 */ /* 0x000fe20000000800 */
[----:B------:R-:W-:Y:S01]  /*56a0*/  @!PT LDS RZ, [RZ] ;  /* 0x00000000fffff984 */ /* 0x000fe20000000800 */
[----:B------:R-:W-:Y:S01]  /*56b0*/  @!PT LDS RZ, [RZ] ;  /* 0x00000000fffff984 */ /* 0x000fe20000000800 */
[----:B------:R2:W-:Y:S06]  /*56c0*/  MEMBAR.ALL.CTA ;  /* 0x0000000000007992 */ /* 0x0005ec0000008000 */
[----:B--2---:R-:W2:Y:S01]  /*56d0*/  FENCE.VIEW.ASYNC.S ;  /* 0x00000000000073c6 */ /* 0x004ea20000000000 */
[----:B------:R-:W-:Y:S04]  /*56e0*/  PRMT R0, RZ, 0x654, R0 ;  /* 0x00000654ff007816 */ /* 0x000fe80000000000 */
[----:B--2---:R2:W-:Y:S01]  /*56f0*/  SYNCS.ARRIVE.TRANS64.RED.A1T0 RZ, [R0+URZ], RZ ;  /* 0x000000ff00ff79a7 */ /* 0x0045e200081004ff */
[----:B---3--:R-:W-:Y:S11]  /*5700*/  LOP3.LUT P3, RZ, R18, 0x1, RZ, 0xc0, !PT ;  /* 0x0000000112ff7812 */ /* 0x008ff6000786c0ff */
[----:B------:R-:W-:Y:S02]  /*5710*/  @!UPT UIADD3 URZ, UPT, UPT, URZ, URZ, URZ ;  /* 0x000000fffffff290 */ /* 0x000fe4000fffe0ff */
[----:B------:R-:W-:Y:S02]  /*5720*/  @P3 MOV R11, R16 ;  /* 0x00000010000b3202 */ /* 0x000fe40000000f00 */
[----:B------:R-:W-:Y:S01]  /*5730*/  @P3 LOP3.LUT R10, R17, 0xffff, RZ, 0xc0, !PT ;  /* 0x0000ffff110a3812 */ /* 0x000fe200078ec0ff */
[----:B--2---:R-:W-:Y:S06]  /*5740*/  @!P0 BRA `(.L_x_110) ;  /* 0x0000000000a48947 */ /* 0x004fec0003800000 */
[-C--:B-1----:R-:W-:Y:S01]  /*5750*/  IMAD.HI.U32 R0, R21, R7.reuse, RZ ;  /* 0x0000000715007227 */ /* 0x082fe200078e00ff */
[----:B------:R-:W-:Y:S02]  /*5760*/  ISETP.NE.AND P0, PT, R6, 0x1, PT ;  /* 0x000000010600780c */ /* 0x000fe40003f05270 */
[----:B------:R-:W-:Y:S01]  /*5770*/  ISETP.NE.AND P2, PT, R22, 0x1, PT ;  /* 0x000000011600780c */ /* 0x000fe20003f45270 */
[----:B----4-:R-:W-:Y:S01]  /*5780*/  IMAD.HI.U32 R9, R23, R14, RZ ;  /* 0x0000000e17097227 */ /* 0x010fe200078e00ff */
[----:B------:R-:W-:Y:S02]  /*5790*/  SHF.R.U32.HI R0, RZ, R20, R0 ;  /* 0x00000014ff007219 */ /* 0x000fe40000011600 */
[----:B------:R-:W-:Y:S01]  /*57a0*/  ISETP.NE.AND P5, PT, R3, 0x1, PT ;  /* 0x000000010300780c */ /* 0x000fe20003fa5270 */
[----:B------:R-:W-:Y:S01]  /*57b0*/  IMAD.HI.U32 R13, R10, R7, RZ ;  /* 0x000000070a0d7227 */ /* 0x000fe200078e00ff */
[----:B------:R-:W-:Y:S02]  /*57c0*/  SHF.R.U32.HI R9, RZ, R15, R9 ;  /* 0x0000000fff097219 */ /* 0x000fe40000011609 */
[----:B------:R-:W-:Y:S01]  /*57d0*/  SEL R0, R21, R0, !P0 ;  /* 0x0000000015007207 */ /* 0x000fe20004000000 */
[----:B------:R-:W-:Y:S01]  /*57e0*/  IMAD.HI.U32 R12, R11, R14, RZ ;  /* 0x0000000e0b0c7227 */ /* 0x000fe200078e00ff */
[----:B------:R-:W-:Y:S03]  /*57f0*/  SEL R9, R23, R9, !P5 ;  /* 0x0000000917097207 */ /* 0x000fe60006800000 */
[-C--:B------:R-:W-:Y:S01]  /*5800*/  IMAD.HI.U32 R8, R0, R4.reuse, RZ ;  /* 0x0000000400087227 */ /* 0x080fe200078e00ff */
[----:B------:R-:W-:Y:S03]  /*5810*/  SHF.R.U32.HI R12, RZ, R15, R12 ;  /* 0x0000000fff0c7219 */ /* 0x000fe6000001160c */
[----:B------:R-:W-:Y:S01]  /*5820*/  IMAD.HI.U32 R2, R9, R4, RZ ;  /* 0x0000000409027227 */ /* 0x000fe200078e00ff */
[-C--:B------:R-:W-:Y:S02]  /*5830*/  @P2 SHF.R.U32.HI R0, RZ, R5.reuse, R8 ;  /* 0x00000005ff002219 */ /* 0x080fe40000011608 */
[----:B------:R-:W-:Y:S02]  /*5840*/  SHF.R.U32.HI R8, RZ, R20, R13 ;  /* 0x00000014ff087219 */ /* 0x000fe4000001160d */
[----:B------:R-:W-:Y:S01]  /*5850*/  @P2 SHF.R.U32.HI R9, RZ, R5, R2 ;  /* 0x00000005ff092219 */ /* 0x000fe20000011602 */
[----:B------:R-:W-:Y:S01]  /*5860*/  IMAD R0, R22, R0, RZ ;  /* 0x0000000016007224 */ /* 0x000fe200078e02ff */
[----:B------:R-:W-:Y:S02]  /*5870*/  SEL R8, R10, R8, !P0 ;  /* 0x000000080a087207 */ /* 0x000fe40004000000 */
[----:B------:R-:W-:Y:S01]  /*5880*/  SEL R2, R11, R12, !P5 ;  /* 0x0000000c0b027207 */ /* 0x000fe20006800000 */
[----:B------:R-:W-:Y:S01]  /*5890*/  IMAD R12, R22, R9, RZ ;  /* 0x00000009160c7224 */ /* 0x000fe200078e02ff */
[C---:B------:R-:W-:Y:S01]  /*58a0*/  ISETP.GE.AND P0, PT, R8.reuse, R0, PT ;  /* 0x000000000800720c */ /* 0x040fe20003f06270 */
[----:B------:R-:W-:Y:S03]  /*58b0*/  IMAD.HI.U32 R0, R8, R4, RZ ;  /* 0x0000000408007227 */ /* 0x000fe600078e00ff */
[----:B------:R-:W-:Y:S02]  /*58c0*/  ISETP.GE.OR P0, PT, R2, R12, P0 ;  /* 0x0000000c0200720c */ /* 0x000fe40000706670 */
[-C--:B------:R-:W-:Y:S04]  /*58d0*/  SHF.R.U32.HI R0, RZ, R5.reuse, R0 ;  /* 0x00000005ff007219 */ /* 0x080fe80000011600 */
[----:B------:R-:W-:Y:S05]  /*58e0*/  SEL R13, R8, R0, !P2 ;  /* 0x00000000080d7207 */ /* 0x000fea0005000000 */
[----:B------:R-:W-:Y:S02]  /*58f0*/  IMAD.MOV R12, RZ, RZ, -R13 ;  /* 0x000000ffff0c7224 */ /* 0x000fe400078e0a0d */
[----:B------:R-:W-:Y:S04]  /*5900*/  @!P0 IMAD.HI.U32 R0, R2, R4, RZ ;  /* 0x0000000402008227 */ /* 0x000fe800078e00ff */
[----:B------:R-:W-:Y:S01]  /*5910*/  IMAD R12, R22, R12, R8 ;  /* 0x0000000c160c7224 */ /* 0x000fe200078e0208 */
[----:B------:R-:W-:Y:S04]  /*5920*/  @!P0 SHF.R.U32.HI R0, RZ, R5, R0 ;  /* 0x00000005ff008219 */ /* 0x000fe80000011600 */
[----:B------:R-:W-:Y:S04]  /*5930*/  @!P0 SEL R0, R2, R0, !P2 ;  /* 0x0000000002008207 */ /* 0x000fe80005000000 */
[----:B------:R-:W-:Y:S01]  /*5940*/  @!P0 IADD3 R13, PT, PT, R13, -R0, RZ ;  /* 0x800000000d0d8210 */ /* 0x000fe20007ffe0ff */
[----:B------:R-:W-:Y:S01]  /*5950*/  @!P0 IMAD R0, R9, R12, R0 ;  /* 0x0000000c09008224 */ /* 0x000fe200078e0200 */
[----:B------:R-:W-:Y:S01]  /*5960*/  IADD3 R9, PT, PT, -R8, RZ, RZ ;  /* 0x000000ff08097210 */ /* 0x000fe20007ffe1ff */
[--C-:B------:R-:W-:Y:S02]  /*5970*/  IMAD.MOV R12, RZ, RZ, -R2.reuse ;  /* 0x000000ffff0c7224 */ /* 0x100fe400078e0a02 */
[----:B------:R-:W-:Y:S02]  /*5980*/  @!P0 IMAD R8, R13, R22, R2 ;  /* 0x000000160d088224 */ /* 0x000fe400078e0202 */
[----:B------:R-:W-:Y:S02]  /*5990*/  @!P0 IMAD.MOV.U32 R2, RZ, RZ, R0 ;  /* 0x000000ffff028224 */ /* 0x000fe400078e0000 */
[----:B------:R-:W-:Y:S02]  /*59a0*/  IMAD R11, R3, R12, R11 ;  /* 0x0000000c030b7224 */ /* 0x000fe400078e020b */
[----:B------:R-:W-:Y:S02]  /*59b0*/  IMAD R10, R6, R9, R10 ;  /* 0x00000009060a7224 */ /* 0x000fe400078e020a */
[----:B------:R-:W-:Y:S02]  /*59c0*/  IMAD R11, R2, R3, R11 ;  /* 0x00000003020b7224 */ /* 0x000fe400078e020b */
[----:B------:R-:W-:Y:S02]  /*59d0*/  IMAD R10, R8, R6, R10 ;  /* 0x00000006080a7224 */ /* 0x000fe400078e020a */
.L_x_110:
[----:B------:R-:W-:Y:S05]  /*59e0*/  BRA.U UP1, `(.L_x_111) ;  /* 0x0000000101107547 */ /* 0x000fea000b800000 */
[----:B------:R-:W-:Y:S04]  /*59f0*/  MOV R2, UR6 ;  /* 0x0000000600027c02 */ /* 0x000fe80008000f00 */
[----:B------:R-:W-:Y:S04]  /*5a00*/  SHF.L.U32 R2, R2, 0x1f, RZ ;  /* 0x0000001f02027819 */ /* 0x000fe800000006ff */
[----:B------:R-:W2:Y:S02]  /*5a10*/  SYNCS.PHASECHK.TRANS64.TRYWAIT P0, [UR7+0x2e8], R2 ;  /* 0x0002e802ff0075a7 */ /* 0x000ea40008001107 */
[----:B--2---:R-:W-:Y:S05]  /*5a20*/  @!P0 BRA `(.L_x_112) ;  /* 0x0000003400108947 */ /* 0x004fea0003800000 */
.L_x_111:
[----:B------:R-:W-:Y:S05]  /*5a30*/  BRA.U !UP3, `(.L_x_113) ;  /* 0x000000010b347547 */ /* 0x000fea000b800000 */
[----:B------:R-:W-:Y:S01]  /*5a40*/  UPLOP3.LUT UP0, UPT, UPT, UPT, UP2, 0x80, 0x8 ;  /* 0x000000000008789c */ /* 0x000fe20003f0f020 */
[----:B--2---:R-:W-:Y:S02]  /*5a50*/  HFMA2 R0, -RZ, RZ, 0, 5.9604644775390625e-08 ;  /* 0x00000001ff007431 */ /* 0x004fe400000001ff */
[----:B------:R-:W-:Y:S03]  /*5a60*/  IMAD.MOV.U32 R49, RZ, RZ, 0x1 ;  /* 0x00000001ff317424 */ /* 0x000fe600078e00ff */
[----:B------:R-:W-:Y:S05]  /*5a70*/  PLOP3.LUT P0, PT, PT, PT, UP0, 0x80, 0x8 ;  /* 0x000000000008781c */ /* 0x000fea0003f0f008 */
[----:B------:R-:W2:Y:S01]  /*5a80*/  @UP0 LDCU.64 UR10, c[0x0][0x888] ;  /* 0x00011100ff0a07ac */ /* 0x000ea20008000a00 */
[----:B------:R-:W-:Y:S07]  /*5a90*/  @UP0 UIMAD UR8, UR36, UR4, URZ ;  /* 0x00000004240802a4 */ /* 0x000fee000f8e02ff */
[----:B------:R-:W-:Y:S01]  /*5aa0*/  @!P0 PRMT R49, R0, 0x7610, R49 ;  /* 0x0000761000318816 */ /* 0x000fe20000000031 */
[----:B--2---:R-:W-:Y:S03]  /*5ab0*/  @UP0 UIMAD.WIDE UR10, UR8, 0x4, UR10 ;  /* 0x00000004080a08a5 */ /* 0x004fe6000f8e020a */
[----:B------:R-:W2:Y:S03]  /*5ac0*/  @!UP0 LDCU UR8, c[0x0][0x880] ;  /* 0x00011000ff0887ac */ /* 0x000ea60008000800 */
[----:B------:R-:W-:Y:S01]  /*5ad0*/  IMAD.U32 R8, RZ, RZ, UR10 ;  /* 0x0000000aff087e24 */ /* 0x000fe2000f8e00ff */
[----:B------:R-:W-:Y:S05]  /*5ae0*/  MOV R9, UR11 ;  /* 0x0000000b00097c02 */ /* 0x000fea0008000f00 */
[----:B-----5:R3:W5:Y:S02]  /*5af0*/  @P0 LDG.E R30, desc[UR40][R8.64] ;  /* 0x00000028081e0981 */ /* 0x020764000c1e1900 */
[----:B--23--:R-:W-:Y:S07]  /*5b00*/  @!P0 IMAD.U32 R30, RZ, RZ, UR8 ;  /* 0x00000008ff1e8e24 */ /* 0x00cfee000f8e00ff */
.L_x_113:
[----:B-----5:R-:W-:Y:S01]  /*5b10*/  @!P4 FSETP.EQ.AND P5, PT, R30, RZ, PT ;  /* 0x000000ff1e00c20b */ /* 0x020fe20003fa2000 */
[----:B------:R-:W-:Y:S01]  /*5b20*/  @!UPT UIADD3 URZ, UPT, UPT, URZ, URZ, URZ ;  /* 0x000000fffffff290 */ /* 0x000fe2000fffe0ff */
[----:B------:R-:W-:Y:S11]  /*5b30*/  @!P4 BRA `(.L_x_114) ;  /* 0x000000000014c947 */ /* 0x000ff60003800000 */
[----:B------:R-:W-:Y:S02]  /*5b40*/  LOP3.LUT P0, RZ, R49, 0xff, RZ, 0xc0, !PT ;  /* 0x000000ff31ff7812 */ /* 0x000fe4000780c0ff */
[----:B------:R-:W-:Y:S04]  /*5b50*/  PLOP3.LUT P5, PT, PT, PT, UP0, 0x80, 0x8 ;  /* 0x000000000008781c */ /* 0x000fe80003faf008 */
[----:B------:R-:W-:Y:S07]  /*5b60*/  PLOP3.LUT P5, PT, P5, PT, PT, 0x8, 0x80 ;  /* 0x000000000080781c */ /* 0x000fee0002fae170 */
[----:B------:R-:W-:Y:S11]  /*5b70*/  @P0 FSETP.EQ.AND P5, PT, R30, RZ, PT ;  /* 0x000000ff1e00020b */ /* 0x000ff60003fa2000 */
[----:B------:R-:W-:Y:S02]  /*5b80*/  @!UPT UIADD3 URZ, UPT, UPT, URZ, URZ, URZ ;  /* 0x000000fffffff290 */ /* 0x000fe4000fffe0ff */
.L_x_114:
[----:B------:R-:W3:Y:S01]  /*5b90*/  LDC.64 R8, c[0x0][0xb10] ;  /* 0x0002c400ff087b82 */ /* 0x000ee20000000a00 */
[----:B------:R-:W-:Y:S01]  /*5ba0*/  ULEA UR13, UR15, UR7, 0x3 ;  /* 0x000000070f0d7291 */ /* 0x000fe2000f8e18ff */
[----:B------:R-:W-:Y:S01]  /*5bb0*/  SHF.L.U32 R29, R28, 0x1f, RZ ;  /* 0x0000001f1c1d7819 */ /* 0x000fe200000006ff */
[----:B------:R-:W-:Y:S01]  /*5bc0*/  VIADD R27, R27, 0x1 ;  /* 0x000000011b1b7836 */ /* 0x000fe20000000000 */
[----:B------:R-:W-:Y:S04]  /*5bd0*/  @P3 SHF.R.U32.HI R25, RZ, 0x10, R17 ;  /* 0x00000010ff193819 */ /* 0x000fe80000011611 */
[----:B------:R-:W5:Y:S02]  /*5be0*/  LDC.64 R12, c[0x0][0xb18] ;  /* 0x0002c600ff0c7b82 */ /* 0x000f640000000a00 */
[----:B------:R-:W1:Y:S01]  /*5bf0*/  SYNCS.PHASECHK.TRANS64.TRYWAIT P4, [UR13+0x2d0], R29 ;  /* 0x0002d01dff0075a7 */ /* 0x000e62000808110d */
[C---:B---3--:R-:W-:Y:S05]  /*5c00*/  @!P1 IMAD.HI.U32 R8, R11.reuse, R8, RZ ;  /* 0x000000080b089227 */ /* 0x048fea00078e00ff */
[----:B--2---:R-:W2:Y:S01]  /*5c10*/  @!P1 LDC R0, c[0x0][0xb20] ;  /* 0x0002c800ff009b82 */ /* 0x004ea20000000800 */
[----:B------:R-:W-:Y:S01]  /*5c20*/  @!P1 SHF.R.U32.HI R8, RZ, R9, R8 ;  /* 0x00000009ff089219 */ /* 0x000fe20000011608 */
[----:B-----5:R-:W-:Y:S01]  /*5c30*/  @!P1 IMAD.HI.U32 R13, R10, R13, RZ ;  /* 0x0000000d0a0d9227 */ /* 0x020fe200078e00ff */
[----:B------:R-:W-:Y:S05]  /*5c40*/  @!P1 ISETP.NE.AND P0, PT, R12, 0x1, PT ;  /* 0x000000010c00980c */ /* 0x000fea0003f05270 */
[----:B------:R-:W3:Y:S01]  /*5c50*/  @!P1 LDC R2, c[0x0][0xb0c] ;  /* 0x0002c300ff029b82 */ /* 0x000ee20000000800 */
[----:B--2---:R-:W-:Y:S02]  /*5c60*/  @!P1 SHF.R.U32.HI R0, RZ, R0, R13 ;  /* 0x00000000ff009219 */ /* 0x004fe4000001160d */
[----:B---3--:R-:W-:Y:S02]  /*5c70*/  @!P1 ISETP.NE.AND P2, PT, R2, 0x1, PT ;  /* 0x000000010200980c */ /* 0x008fe40003f45270 */
[----:B------:R-:W-:Y:S02]  /*5c80*/  @!P1 SEL R9, R10, R0, !P0 ;  /* 0x000000000a099207 */ /* 0x000fe40004000000 */
[----:B------:R-:W-:Y:S02]  /*5c90*/  ELECT P0, URZ, PT ;  /* 0x0000000000ff782f */ /* 0x000fe40003800000 */
[----:B------:R-:W-:Y:S05]  /*5ca0*/  @!P1 SEL R8, R11, R8, !P2 ;  /* 0x000000080b089207 */ /* 0x000fea0005000000 */
[----:B------:R-:W-:Y:S02]  /*5cb0*/  @!P1 IMAD.IADD R0, R9, 0x1, -R8 ;  /* 0x0000000109009824 */ /* 0x000fe400078e0a08 */
[----:B------:R-:W-:Y:S02]  /*5cc0*/  @!P1 IMAD.IADD R8, R8, 0x1, -R9 ;  /* 0x0000000108089824 */ /* 0x000fe400078e0a09 */
[----:B------:R-:W-:Y:S02]  /*5cd0*/  @!P1 IMAD R11, R0, R2, R11 ;  /* 0x00000002000b9224 */ /* 0x000fe400078e020b */
[----:B------:R-:W-:Y:S01]  /*5ce0*/  @!P1 IMAD R10, R8, R12, R10 ;  /* 0x0000000c080a9224 */ /* 0x000fe200078e020a */
[----:B-1----:R-:W-:Y:S06]  /*5cf0*/  @!P4 BRA `(.L_x_115) ;  /* 0x000000300074c947 */ /* 0x002fec0003800000 */
.L_x_253:
[----:B------:R-:W-:Y:S01]  /*5d00*/  PLOP3.LUT P5, PT, P5, P0, PT, 0xf2, 0x2f ;  /* 0x00000000002f781c */ /* 0x000fe20002fa1e72 */
[----:B------:R-:W-:Y:S01]  /*5d10*/  UMOV UR16, 0x0 ;  /* 0x0000000000107882 */ /* 0x000fe20000000000 */
[----:B------:R-:W-:Y:S01]  /*5d20*/  UMOV UR17, 0x10000000 ;  /* 0x1000000000117882 */ /* 0x000fe20000000000 */
[----:B------:R-:W-:Y:S01]  /*5d30*/  UMOV UR12, UR36 ;  /* 0x00000024000c7c82 */ /* 0x000fe20008000000 */
[----:B------:R-:W-:Y:S09]  /*5d40*/  @P3 R2UR UR36, R25 ;  /* 0x00000000192432ca */ /* 0x000ff200000e0000 */
[----:B------:R-:W-:Y:S01]  /*5d50*/  @!P5 IADD3 R2, P0, PT, R32, 0x580, RZ ;  /* 0x000005802002d810 */ /* 0x000fe20007f1e0ff */
[----:B------:R-:W-:Y:S01]  /*5d60*/  @!P5 IMAD.SHL.U32 R47, R47, 0x10, RZ ;  /* 0x000000102f2fd824 */ /* 0x000fe200078e00ff */
[----:B------:R-:W-:Y:S01]  /*5d70*/  VOTEU.ALL UP1, P5 ;  /* 0x0000000000ff7886 */ /* 0x000fe20002820000 */
[----:B------:R-:W-:Y:S01]  /*5d80*/  @!P5 IMAD.SHL.U32 R48, R48, 0x40, RZ ;  /* 0x000000403030d824 */ /* 0x000fe200078e00ff */
[----:B------:R-:W-:Y:S01]  /*5d90*/  @!P5 R2UR UR9, R2 ;  /* 0x000000000209d2ca */ /* 0x000fe200000e0000 */
[----:B-1----:R-:W-:Y:S01]  /*5da0*/  @!P5 IMAD.X R0, RZ, RZ, R33, P0 ;  /* 0x000000ffff00d224 */ /* 0x002fe200000e0621 */
[----:B------:R-:W-:Y:S01]  /*5db0*/  @!P5 R2UR UR10, R47 ;  /* 0x000000002f0ad2ca */ /* 0x000fe200000e0000 */
[----:B------:R-:W-:Y:S01]  /*5dc0*/  @!UP1 ULEA UR14, UR15, UR7, 0xb ;  /* 0x000000070f0e9291 */ /* 0x000fe2000f8e58ff */
[----:B------:R-:W-:Y:S01]  /*5dd0*/  @!P5 R2UR UR11, R48 ;  /* 0x00000000300bd2ca */ /* 0x000fe200000e0000 */
[----:B------:R-:W-:Y:S01]  /*5de0*/  UIADD3 UR15, UPT, UPT, UR15, 0x1, URZ ;  /* 0x000000010f0f7890 */ /* 0x000fe2000fffe0ff */
[----:B------:R-:W-:Y:S01]  /*5df0*/  @!P5 R2UR UR8, R0 ;  /* 0x000000000008d2ca */ /* 0x000fe200000e0000 */
[----:B------:R-:W-:Y:S01]  /*5e00*/  IMAD.IADD R47, R10, 0x1, R31 ;  /* 0x000000010a2f7824 */ /* 0x000fe200078e021f */
[----:B------:R-:W-:Y:S01]  /*5e10*/  ISETP.NE.AND P0, PT, R27, 0x2, PT ;  /* 0x000000021b00780c */ /* 0x000fe20003f05270 */
[----:B------:R-:W-:Y:S03]  /*5e20*/  IMAD.IADD R48, R11, 0x1, R46 ;  /* 0x000000010b307824 */ /* 0x000fe600078e022e */
[----:B------:R-:W-:Y:S01]  /*5e30*/  SEL R0, RZ, 0x1, P0 ;  /* 0x00000001ff007807 */ /* 0x000fe20000000000 */
[----:B------:R-:W-:Y:S01]  /*5e40*/  IMAD.U32 R8, RZ, RZ, UR9 ;  /* 0x00000009ff087e24 */ /* 0x000fe2000f8e00ff */
[----:B------:R-:W-:Y:S01]  /*5e50*/  UIADD3 UR9, UPT, UPT, UR13, 0x2c0, URZ ;  /* 0x000002c00d097890 */ /* 0x000fe2000fffe0ff */
[----:B------:R-:W-:Y:S02]  /*5e60*/  SEL R27, R27, RZ, P0 ;  /* 0x000000ff1b1b7207 */ /* 0x000fe40000000000 */
[----:B------:R-:W-:Y:S02]  /*5e70*/  LOP3.LUT R26, R26, R0, RZ, 0x3c, !PT ;  /* 0x000000001a1a7212 */ /* 0x000fe400078e3cff */
[----:B------:R-:W-:Y:S01]  /*5e80*/  IMAD.U32 R9, RZ, RZ, UR8 ;  /* 0x00000008ff097e24 */ /* 0x000fe2000f8e00ff */
[----:B------:R-:W-:Y:S01]  /*5e90*/  @!P5 R2UR UR18, R8 ;  /* 0x000000000812d2ca */ /* 0x000fe200000e0000 */
[----:B------:R-:W-:Y:S01]  /*5ea0*/  @!UP1 UIADD3 UR8, UPT, UPT, UR14, 0x400, URZ ;  /* 0x000004000e089890 */ /* 0x000fe2000fffe0ff */
[----:B------:R-:W-:Y:S02]  /*5eb0*/  VOTEU.ALL UP1, P5 ;  /* 0x0000000000ff7886 */ /* 0x000fe40002820000 */
[----:B------:R-:W-:Y:S01]  /*5ec0*/  @!P5 R2UR UR19, R9 ;  /* 0x000000000913d2ca */ /* 0x000fe200000e0000 */
[----:B------:R-:W-:Y:S11]  /*5ed0*/  UPRMT UR14, UR37, 0x654, UR9 ;  /* 0x00000654250e7896 */ /* 0x000ff60008000009 */
[----:B------:R-:W-:Y:S01]  /*5ee0*/  @!UPT UIADD3 URZ, UPT, UPT, URZ, URZ, URZ ;  /* 0x000000fffffff290 */ /* 0x000fe2000fffe0ff */
[----:B------:R2:W-:Y:S01]  /*5ef0*/  @!UP1 UTMALDG.3D [UR8], [UR18], desc[UR16] ;  /* 0x00001008120095b4 */ /* 0x0005e20008011000 */
[----:B------:R2:W-:Y:S01]  /*5f00*/  @!P5 SYNCS.ARRIVE.TRANS64.RED.A0TR RZ, [UR13+0x2c0], R24 ;  /* 0x0002c018ffffd9a7 */ /* 0x0005e2000830040d */
[----:B------:R-:W-:Y:S04]  /*5f10*/  UISETP.NE.AND UP1, UPT, UR15, 0x2, UPT ;  /* 0x000000020f00788c */ /* 0x000fe8000bf25270 */
[----:B------:R-:W-:Y:S02]  /*5f20*/  USEL UR13, URZ, 0x1, UP1 ;  /* 0x00000001ff0d7887 */ /* 0x000fe40008800000 */
[----:B------:R-:W-:Y:S02]  /*5f30*/  USEL UR15, UR15, URZ, UP1 ;  /* 0x000000ff0f0f7287 */ /* 0x000fe40008800000 */
[----:B------:R-:W-:Y:S02]  /*5f40*/  UPLOP3.LUT UP1, UPT, UPT, UPT, UPT, 0x80, 0x8 ;  /* 0x000000000008789c */ /* 0x000fe40003f2f070 */
[----:B------:R-:W-:Y:S01]  /*5f50*/  LOP3.LUT R28, R28, UR13, RZ, 0x3c, !PT ;  /* 0x0000000d1c1c7c12 */ /* 0x000fe2000f8e3cff */
[----:B------:R-:W-:Y:S01]  /*5f60*/  SYNCS.ARRIVE.TRANS64.RED.A1T0 RZ, [UR14], RZ ;  /* 0x000000ffffff79a7 */ /* 0x000fe2000810040e */
[----:B------:R-:W-:Y:S07]  /*5f70*/  @P3 BRA `(.L_x_116) ;  /* 0xfffffff400983947 */ /* 0x000fee000383ffff */
[----:B------:R-:W-:Y:S01]  /*5f80*/  UIADD3 UR7, UPT, UPT, UR7, 0x2d0, URZ ;  /* 0x000002d007077890 */ /* 0x000fe2000fffe0ff */
[----:B------:R-:W-:-:S03]  /*5f90*/  SHF.L.U32 R2, R28, 0x1f, RZ ;  /* 0x0000001f1c027819 */ /* 0x000fc600000006ff */
[----:B------:R-:W-:-:S09]  /*5fa0*/  ULEA UR4, UR15, UR7, 0x3 ;  /* 0x000000070f047291 */ /* 0x000fd2000f8e18ff */
[----:B------:R-:W1:Y:S02]  /*5fb0*/  SYNCS.PHASECHK.TRANS64.TRYWAIT P0, [UR4], R2 ;  /* 0x00000002ff0075a7 */ /* 0x000e640008001104 */
[----:B-1----:R-:W-:Y:S05]  /*5fc0*/  @!P0 BRA `(.L_x_117) ;  /* 0x0000002c00d88947 */ /* 0x002fea0003800000 */
.L_x_255:
[----:B------:R-:W-:-:S04]  /*5fd0*/  UIADD3 UR5, UPT, UPT, UR15, 0x1, URZ ;  /* 0x000000010f057890 */ /* 0x000fc8000fffe0ff */
[----:B------:R-:W-:-:S04]  /*5fe0*/  UISETP.NE.AND UP0, UPT, UR5, 0x2, UPT ;  /* 0x000000020500788c */ /* 0x000fc8000bf05270 */
[----:B------:R-:W-:Y:S02]  /*5ff0*/  USEL UR4, URZ, 0x1, UP0 ;  /* 0x00000001ff047887 */ /* 0x000fe40008000000 */
[----:B------:R-:W-:-:S04]  /*6000*/  USEL UR5, UR5, URZ, UP0 ;  /* 0x000000ff05057287 */ /* 0x000fc80008000000 */
[----:B------:R-:W-:Y:S01]  /*6010*/  ULEA UR5, UR5, UR7, 0x3 ;  /* 0x0000000705057291 */ /* 0x000fe2000f8e18ff */
[----:B-1----:R-:W-:-:S04]  /*6020*/  LOP3.LUT R2, R28, UR4, RZ, 0x3c, !PT ;  /* 0x000000041c027c12 */ /* 0x002fc8000f8e3cff */
[----:B------:R-:W-:Y:S01]  /*6030*/  SHF.L.U32 R2, R2, 0x1f, RZ ;  /* 0x0000001f02027819 */ /* 0x000fe200000006ff */
[----:B------:R-:W-:-:S07]  /*6040*/  IMAD.U32 R0, RZ, RZ, UR5 ;  /* 0x00000005ff007e24 */ /* 0x000fce000f8e00ff */
.L_x_118:
[----:B-1----:R1:W3:Y:S02]  /*6050*/  SYNCS.PHASECHK.TRANS64.TRYWAIT P0, [R0+URZ], R2 ;  /* 0x00000002000075a7 */ /* 0x0022e400080011ff */
[----:B---3--:R-:W-:Y:S05]  /*6060*/  @!P0 NANOSLEEP.SYNCS 0x989680 ;  /* 0x009896800000895d */ /* 0x008fea0003900000 */
[----:B------:R-:W3:Y:S02]  /*6070*/  @!P0 SYNCS.PHASECHK.TRANS64 P0, [R0+URZ], R2 ;  /* 0x00000002000085a7 */ /* 0x000ee400080010ff */
[----:B--23--:R-:W-:Y:S05]  /*6080*/  @P0 EXIT ;  /* 0x000000000000094d */ /* 0x00cfea0003800000 */
[----:B------:R-:W-:Y:S05]  /*6090*/  BRA `(.L_x_118) ;  /* 0xfffffffc00ec7947 */ /* 0x000fea000383ffff */
.L_x_108:
[----:B------:R-:W-:-:S06]  /*60a0*/  UISETP.GE.AND UP1, UPT, UR8, 0x4, UPT ;  /* 0x000000040800788c */ /* 0x000fcc000bf26270 */
[----:B------:R-:W-:-:S13]  /*60b0*/  PLOP3.LUT P0, PT, PT, PT, UP1, 0x80, 0x8 ;  /* 0x000000000008781c */ /* 0x000fda0003f0f018 */
[----:B------:R-:W-:Y:S05]  /*60c0*/  @!P0 EXIT ;  /* 0x000000000000894d */ /* 0x000fea0003800000 */
[----:B------:R-:W-:Y:S01]  /*60d0*/  BAR.SYNC.DEFER_BLOCKING 0x6, 0xa0 ;  /* 0x0182800000007b1d */ /* 0x000fe20000010000 */
[C---:B------:R-:W-:Y:S01]  /*60e0*/  IMAD.SHL.U32 R3, R61.reuse, 0x10, RZ ;  /* 0x000000103d037824 */ /* 0x040fe200078e00ff */
[----:B------:R-:W-:Y:S01]  /*60f0*/  SHF.R.U32.HI R4, RZ, 0x1, R61 ;  /* 0x00000001ff047819 */ /* 0x000fe2000001163d */
[C---:B------:R-:W-:Y:S01]  /*6100*/  IMAD.SHL.U32 R60, R61.reuse, 0x8, RZ ;  /* 0x000000083d3c7824 */ /* 0x040fe200078e00ff */
[----:B------:R-:W-:Y:S01]  /*6110*/  CS2R R56, SRZ ;  /* 0x0000000000387805 */ /* 0x000fe2000001ff00 */
[----:B------:R-:W-:Y:S01]  /*6120*/  IMAD.SHL.U32 R2, R61, 0x2, RZ ;  /* 0x000000023d027824 */ /* 0x000fe200078e00ff */
[----:B------:R-:W-:Y:S02]  /*6130*/  UMOV UR42, 0x400 ;  /* 0x00000400002a7882 */ /* 0x000fe40000000000 */
[----:B------:R-:W1:Y:S01]  /*6140*/  LDC R52, c[0x0][0x370] ;  /* 0x0000dc00ff347b82 */ /* 0x000e620000000800 */
[----:B------:R-:W-:Y:S01]  /*6150*/  ULEA UR42, UR37, UR42, 0x18 ;  /* 0x0000002a252a7291 */ /* 0x000fe2000f8ec0ff */
[----:B------:R-:W-:Y:S01]  /*6160*/  LOP3.LUT R5, R3, 0x40, RZ, 0xc0, !PT ;  /* 0x0000004003057812 */ /* 0x000fe200078ec0ff */
[----:B------:R-:W-:Y:S01]  /*6170*/  IMAD.U32 R28, R61, 0x10000, RZ ;  /* 0x000100003d1c7824 */ /* 0x000fe200078e00ff */
[----:B------:R-:W-:Y:S01]  /*6180*/  LOP3.LUT R60, R60, 0x300, RZ, 0xc0, !PT ;  /* 0x000003003c3c7812 */ /* 0x000fe200078ec0ff */
[----:B------:R-:W-:Y:S01]  /*6190*/  IMAD.MOV.U32 R59, RZ, RZ, 0x1 ;  /* 0x00000001ff3b7424 */ /* 0x000fe200078e00ff */
[----:B------:R-:W-:Y:S01]  /*61a0*/  LOP3.LUT R4, R5, 0x8, R4, 0xf8, !PT ;  /* 0x0000000805047812 */ /* 0x000fe200078ef804 */
[----:B------:R-:W-:Y:S01]  /*61b0*/  IMAD.MOV.U32 R27, RZ, RZ, RZ ;  /* 0x000000ffff1b7224 */ /* 0x000fe200078e00ff */
[----:B------:R-:W2:Y:S01]  /*61c0*/  LDC R24, c[0x0][0xb0c] ;  /* 0x0002c300ff187b82 */ /* 0x000ea20000000800 */
[--C-:B------:R-:W-:Y:S01]  /*61d0*/  LOP3.LUT R60, R60, 0x30, R3.reuse, 0xf8, !PT ;  /* 0x000000303c3c7812 */ /* 0x100fe200078ef803 */
[----:B------:R-:W-:Y:S01]  /*61e0*/  IMAD.MOV.U32 R58, RZ, RZ, RZ ;  /* 0x000000ffff3a7224 */ /* 0x000fe200078e00ff */
[----:B------:R-:W-:Y:S01]  /*61f0*/  LOP3.LUT R2, R4, 0x8, R2, 0x78, !PT ;  /* 0x0000000804027812 */ /* 0x000fe200078e7802 */
[----:B------:R-:W-:Y:S01]  /*6200*/  IMAD.MOV.U32 R63, RZ, RZ, RZ ;  /* 0x000000ffff3f7224 */ /* 0x000fe200078e00ff */
[----:B------:R-:W-:Y:S01]  /*6210*/  LOP3.LUT R60, R60, 0x80, R3, 0xf8, !PT ;  /* 0x000000803c3c7812 */ /* 0x000fe200078ef803 */
[----:B------:R-:W-:Y:S01]  /*6220*/  IMAD.MOV.U32 R55, RZ, RZ, RZ ;  /* 0x000000ffff377224 */ /* 0x000fe200078e00ff */
[----:B------:R-:W-:Y:S01]  /*6230*/  LOP3.LUT R28, R28, 0x600000, RZ, 0xc0, !PT ;  /* 0x006000001c1c7812 */ /* 0x000fe200078ec0ff */
[----:B------:R-:W4:Y:S01]  /*6240*/  LDC R50, c[0x0][0xb20] ;  /* 0x0002c800ff327b82 */ /* 0x000f220000000800 */
[----:B------:R-:W3:Y:S01]  /*6250*/  LDS R0, [UR42+0x3a0] ;  /* 0x0003a02aff007984 */ /* 0x000ee20008000800 */
[----:B------:R-:W-:Y:S01]  /*6260*/  LOP3.LUT R60, R60, R2, RZ, 0xfc, !PT ;  /* 0x000000023c3c7212 */ /* 0x000fe200078efcff */
[----:B------:R-:W1:Y:S01]  /*6270*/  LDCU.64 UR46, c[0x0][0x348] ;  /* 0x00006900ff2e77ac */ /* 0x000e620008000a00 */
[----:B------:R-:W-:-:S03]  /*6280*/  LOP3.LUT R61, R61, 0x60, RZ, 0xc0, !PT ;  /* 0x000000603d3d7812 */ /* 0x000fc600078ec0ff */
[----:B------:R-:W-:Y:S01]  /*6290*/  IMAD.SHL.U32 R60, R60, 0x2, RZ ;  /* 0x000000023c3c7824 */ /* 0x000fe200078e00ff */
[----:B------:R-:W1:Y:S01]  /*62a0*/  LDC R23, c[0x0][0xb30] ;  /* 0x0002cc00ff177b82 */ /* 0x000e620000000800 */
[----:B------:R-:W1:Y:S01]  /*62b0*/  LDCU.64 UR38, c[0x0][0x888] ;  /* 0x00011100ff2677ac */ /* 0x000e620008000a00 */
[----:B------:R-:W-:Y:S01]  /*62c0*/  UIADD3 UR44, UPT, UPT, UR42, 0x400, URZ ;  /* 0x000004002a2c7890 */ /* 0x000fe2000fffe0ff */
[----:B------:R-:W-:-:S05]  /*62d0*/  UMOV UR43, URZ ;  /* 0x000000ff002b7c82 */ /* 0x000fca0008000000 */
[----:B------:R-:W1:Y:S08]  /*62e0*/  LDC.64 R44, c[0x0][0xb10] ;  /* 0x0002c400ff2c7b82 */ /* 0x000e700000000a00 */
[----:B------:R-:W1:Y:S08]  /*62f0*/  LDC.64 R18, c[0x0][0xb18] ;  /* 0x0002c600ff127b82 */ /* 0x000e700000000a00 */
[----:B------:R-:W1:Y:S08]  /*6300*/  LDC.64 R40, c[0x0][0x888] ;  /* 0x00022200ff287b82 */ /* 0x000e700000000a00 */
[----:B------:R-:W1:Y:S01]  /*6310*/  LDC.64 R16, c[0x0][0xb28] ;  /* 0x0002ca00ff107b82 */ /* 0x000e620000000a00 */
[----:B---3--:R-:W-:-:S07]  /*6320*/  IMAD.IADD R28, R0, 0x1, R28 ;  /* 0x00000001001c7824 */ /* 0x008fce00078e021c */
[----:B------:R-:W3:Y:S08]  /*6330*/  LDC.64 R42, c[0x0][0x890] ;  /* 0x00022400ff2a7b82 */ /* 0x000ef00000000a00 */
[----:B------:R-:W1:Y:S08]  /*6340*/  LDC.64 R38, c[0x0][0x8b0] ;  /* 0x00022c00ff267b82 */ /* 0x000e700000000a00 */
[----:B------:R-:W1:Y:S08]  /*6350*/  LDC.64 R36, c[0x0][0x8a8] ;  /* 0x00022a00ff247b82 */ /* 0x000e700000000a00 */
[----:B--2-4-:R-:W1:Y:S02]  /*6360*/  LDC R51, c[0x0][0x374] ;  /* 0x0000dd00ff337b82 */ /* 0x014e640000000800 */
.L_x_138:
[----:B------:R-:W-:Y:S02]  /*6370*/  LEA R0, R63, UR42, 0x3 ;  /* 0x0000002a3f007c11 */ /* 0x000fe4000f8e18ff */
[----:B------:R-:W-:Y:S02]  /*6380*/  SHF.L.U32 R2, R57, 0x1f, RZ ;  /* 0x0000001f39027819 */ /* 0x000fe400000006ff */
[----:B------:R-:W-:Y:S02]  /*6390*/  LEA R32, R63, UR42, 0x4 ;  /* 0x0000002a3f207c11 */ /* 0x000fe4000f8e20ff */
[----:B--2---:R-:W2:Y:S02]  /*63a0*/  SYNCS.PHASECHK.TRANS64.TRYWAIT P0, [R0+URZ+0x2f0], R2 ;  /* 0x0002f002000075a7 */ /* 0x004ea400080011ff */
[----:B-12---:R-:W-:Y:S05]  /*63b0*/  @!P0 BRA `(.L_x_119) ;  /* 0x0000002800f48947 */ /* 0x006fea0003800000 */
.L_x_256:
[----:B------:R-:W4:Y:S01]  /*63c0*/  LDC.64 R10, c[0x0][0xb10] ;  /* 0x0002c400ff0a7b82 */ /* 0x000f220000000a00 */
[----:B------:R-:W3:Y:S01]  /*63d0*/  LDS.128 R32, [R32+0x380] ;  /* 0x0003800020207984 */ /* 0x000ee20000000c00 */
[----:B-1----:R-:W-:Y:S01]  /*63e0*/  ISETP.NE.AND P1, PT, R23, 0x1, PT ;  /* 0x000000011700780c */ /* 0x002fe20003f25270 */
[----:B--2---:R-:W-:Y:S01]  /*63f0*/  VIADD R0, R0, 0x300 ;  /* 0x0000030000007836 */ /* 0x004fe20000000000 */
[----:B------:R-:W-:Y:S04]  /*6400*/  ISETP.GE.AND P0, PT, R22, 0x1, PT ;  /* 0x000000011600780c */ /* 0x000fe80003f06270 */
[----:B------:R-:W1:Y:S01]  /*6410*/  LDC.64 R8, c[0x0][0xb18] ;  /* 0x0002c600ff087b82 */ /* 0x000e620000000a00 */
[----:B------:R-:W-:Y:S01]  /*6420*/  PRMT R0, RZ, 0x654, R0 ;  /* 0x00000654ff007816 */ /* 0x000fe20000000000 */
[----:B------:R-:W-:Y:S01]  /*6430*/  @!PT LDS RZ, [RZ] ;  /* 0x00000000fffff984 */ /* 0x000fe20000000800 */
[----:B------:R-:W-:Y:S01]  /*6440*/  @!PT LDS RZ, [RZ] ;  /* 0x00000000fffff984 */ /* 0x000fe20000000800 */
[----:B------:R-:W-:Y:S01]  /*6450*/  @!PT LDS RZ, [RZ] ;  /* 0x00000000fffff984 */ /* 0x000fe20000000800 */
[----:B------:R-:W-:Y:S01]  /*6460*/  @!PT LDS RZ, [RZ] ;  /* 0x00000000fffff984 */ /* 0x000fe20000000800 */
[----:B------:R2:W-:Y:S06]  /*6470*/  MEMBAR.ALL.CTA ;  /* 0x0000000000007992 */ /* 0x0005ec0000008000 */
[----:B--2---:R-:W2:Y:S01]  /*6480*/  FENCE.VIEW.ASYNC.S ;  /* 0x00000000000073c6 */ /* 0x004ea20000000000 */
[----:B------:R-:W1:Y:S08]  /*6490*/  @!P1 LDC R12, c[0x0][0xb20] ;  /* 0x0002c800ff0c9b82 */ /* 0x000e700000000800 */
[----:B------:R-:W1:Y:S01]  /*64a0*/  @!P1 LDC R7, c[0x0][0xb0c] ;  /* 0x0002c300ff079b82 */ /* 0x000e620000000800 */
[----:B--2---:R2:W-:Y:S01]  /*64b0*/  SYNCS.ARRIVE.TRANS64.RED.A1T0 RZ, [R0+URZ], RZ ;  /* 0x000000ff00ff79a7 */ /* 0x0045e200081004ff */
[----:B---3--:R-:W-:Y:S04]  /*64c0*/  LOP3.LUT P4, RZ, R34, 0x1, RZ, 0xc0, !PT ;  /* 0x0000000122ff7812 */ /* 0x008fe8000788c0ff */
[----:B------:R-:W-:Y:S09]  /*64d0*/  P2R R62, PR, RZ, 0x10 ;  /* 0x00000010ff3e7803 */ /* 0x000ff20000000000 */
[----:B------:R-:W-:Y:S02]  /*64e0*/  @P4 MOV R26, R32 ;  /* 0x00000020001a4202 */ /* 0x000fe40000000f00 */
[----:B------:R-:W-:Y:S01]  /*64f0*/  @P4 LOP3.LUT R25, R33, 0xffff, RZ, 0xc0, !PT ;  /* 0x0000ffff21194812 */ /* 0x000fe200078ec0ff */
[----:B--2-4-:R-:W-:Y:S06]  /*6500*/  @!P0 BRA `(.L_x_120) ;  /* 0x0000000000a48947 */ /* 0x014fec0003800000 */
[-C--:B------:R-:W-:Y:S01]  /*6510*/  IMAD.HI.U32 R0, R51, R19.reuse, RZ ;  /* 0x0000001333007227 */ /* 0x080fe200078e00ff */
[----:B------:R-:W-:Y:S02]  /*6520*/  ISETP.NE.AND P0, PT, R18, 0x1, PT ;  /* 0x000000011200780c */ /* 0x000fe40003f05270 */
[----:B------:R-:W-:Y:S01]  /*6530*/  ISETP.NE.AND P2, PT, R22, 0x1, PT ;  /* 0x000000011600780c */ /* 0x000fe20003f45270 */
[----:B------:R-:W-:Y:S01]  /*6540*/  IMAD.HI.U32 R4, R52, R44, RZ ;  /* 0x0000002c34047227 */ /* 0x000fe200078e00ff */
[----:B------:R-:W-:Y:S02]  /*6550*/  SHF.R.U32.HI R0, RZ, R50, R0 ;  /* 0x00000032ff007219 */ /* 0x000fe40000011600 */
[----:B------:R-:W-:Y:S01]  /*6560*/  ISETP.NE.AND P3, PT, R24, 0x1, PT ;  /* 0x000000011800780c */ /* 0x000fe20003f65270 */
[----:B------:R-:W-:Y:S01]  /*6570*/  IMAD.HI.U32 R6, R25, R19, RZ ;  /* 0x0000001319067227 */ /* 0x000fe200078e00ff */
[-C--:B------:R-:W-:Y:S02]  /*6580*/  SHF.R.U32.HI R4, RZ, R45.reuse, R4 ;  /* 0x0000002dff047219 */ /* 0x080fe40000011604 */
        /* <DEDUP_REMOVED lines=14> */
[C---:B------:R-:W-:Y:S03]  /*6670*/  IMAD.HI.U32 R0, R3.reuse, R16, RZ ;  /* 0x0000001003007227 */ /* 0x040fe600078e00ff */
[C---:B------:R-:W-:Y:S02]  /*6680*/  ISETP.GE.OR P0, PT, R2.reuse, R5, P0 ;  /* 0x000000050200720c */ /* 0x040fe40000706670 */
[----:B------:R-:W-:Y:S04]  /*6690*/  SHF.R.U32.HI R0, RZ, R17, R0 ;  /* 0x00000011ff007219 */ /* 0x000fe80000011600 */
[C---:B------:R-:W-:Y:S05]  /*66a0*/  SEL R6, R3.reuse, R0, !P2 ;  /* 0x0000000003067207 */ /* 0x040fea0005000000 */
        /* <DEDUP_REMOVED lines=14> */
[----:B------:R-:W-:Y:S07]  /*6790*/  IMAD R25, R3, R18, R25 ;  /* 0x0000001203197224 */ /* 0x000fee00078e0219 */
.L_x_120:
[----:B------:R-:W-:Y:S01]  /*67a0*/  @!P1 IMAD.HI.U32 R0, R26, R10, RZ ;  /* 0x0000000a1a009227 */ /* 0x000fe200078e00ff */
[----:B-1----:R-:W-:Y:S01]  /*67b0*/  @!P1 ISETP.NE.AND P0, PT, R8, 0x1, PT ;  /* 0x000000010800980c */ /* 0x002fe20003f05270 */
[----:B------:R-:W-:Y:S01]  /*67c0*/  ULOP3.LUT UP0, URZ, UR44, 0x90, URZ, 0xc0, !UPT ;  /* 0x000000902cff7892 */ /* 0x000fe2000f80c0ff */
[----:B------:R-:W-:Y:S01]  /*67d0*/  @!P1 ISETP.NE.AND P2, PT, R7, 0x1, PT ;  /* 0x000000010700980c */ /* 0x000fe20003f45270 */
[----:B------:R-:W-:Y:S01]  /*67e0*/  @!P1 IMAD.HI.U32 R2, R25, R9, RZ ;  /* 0x0000000919029227 */ /* 0x000fe200078e00ff */
[----:B------:R-:W-:Y:S02]  /*67f0*/  @!P1 SHF.R.U32.HI R0, RZ, R11, R0 ;  /* 0x0000000bff009219 */ /* 0x000fe40000011600 */
[----:B------:R-:W-:Y:S01]  /*6800*/  @P4 SHF.R.U32.HI R54, RZ, 0x10, R33 ;  /* 0x00000010ff364819 */ /* 0x000fe20000011621 */
[----:B------:R-:W-:Y:S01]  /*6810*/  VIADD R63, R63, 0x1 ;  /* 0x000000013f3f7836 */ /* 0x000fe20000000000 */
[----:B------:R-:W-:Y:S02]  /*6820*/  @!P1 SHF.R.U32.HI R2, RZ, R12, R2 ;  /* 0x0000000cff029219 */ /* 0x000fe40000011602 */
[----:B------:R-:W-:Y:S02]  /*6830*/  @!P1 SEL R3, R26, R0, !P2 ;  /* 0x000000001a039207 */ /* 0x000fe40005000000 */
[----:B------:R-:W-:Y:S05]  /*6840*/  @!P1 SEL R2, R25, R2, !P0 ;  /* 0x0000000219029207 */ /* 0x000fea0004000000 */
[----:B------:R-:W-:Y:S02]  /*6850*/  @!P1 IMAD.IADD R0, R2, 0x1, -R3 ;  /* 0x0000000102009824 */ /* 0x000fe400078e0a03 */
[----:B------:R-:W-:Y:S02]  /*6860*/  @!P1 IMAD.IADD R2, R3, 0x1, -R2 ;  /* 0x0000000103029824 */ /* 0x000fe400078e0a02 */
[----:B------:R-:W-:Y:S02]  /*6870*/  @!P1 IMAD R26, R0, R7, R26 ;  /* 0x00000007001a9224 */ /* 0x000fe400078e021a */
[----:B------:R-:W-:Y:S01]  /*6880*/  @!P1 IMAD R25, R2, R8, R25 ;  /* 0x0000000802199224 */ /* 0x000fe200078e0219 */
[----:B------:R-:W-:Y:S06]  /*6890*/  BRA.U !UP0, `(.L_x_121) ;  /* 0x00000001087c7547 */ /* 0x000fec000b800000 */
[----:B------:R-:W1:Y:S01]  /*68a0*/  LDCU.64 UR8, c[0x4][0x80] ;  /* 0x01001000ff0877ac */ /* 0x000e620008000a00 */
[----:B------:R-:W-:Y:S01]  /*68b0*/  MOV R2, 0x0 ;  /* 0x0000000000027802 */ /* 0x000fe20000000f00 */
[----:B------:R-:W-:Y:S02]  /*68c0*/  HFMA2 R12, -RZ, RZ, 0, 5.9604644775390625e-08 ;  /* 0x00000001ff0c7431 */ /* 0x000fe400000001ff */
[----:B------:R-:W-:Y:S01]  /*68d0*/  IMAD.MOV.U32 R8, RZ, RZ, 0x70 ;  /* 0x00000070ff087424 */ /* 0x000fe200078e00ff */
[----:B------:R2:W3:Y:S01]  /*68e0*/  LDC.64 R14, c[0x4][R2] ;  /* 0x01000000020e7b82 */ /* 0x0004e20000000a00 */
[----:B------:R-:W4:Y:S01]  /*68f0*/  LDCU.64 UR6, c[0x4][0x88] ;  /* 0x01001100ff0677ac */ /* 0x000f220008000a00 */
[----:B------:R-:W-:Y:S01]  /*6900*/  IMAD.MOV.U32 R13, RZ, RZ, RZ ;  /* 0x000000ffff0d7224 */ /* 0x000fe200078e00ff */
[----:B------:R-:W2:Y:S01]  /*6910*/  LDCU.64 UR4, c[0x4][0x8] ;  /* 0x01000100ff0477ac */ /* 0x000ea20008000a00 */
[----:B-1----:R-:W-:Y:S01]  /*6920*/  MOV R5, UR9 ;  /* 0x0000000900057c02 */ /* 0x002fe20008000f00 */
[----:B------:R-:W-:Y:S01]  /*6930*/  IMAD.U32 R4, RZ, RZ, UR8 ;  /* 0x00000008ff047e24 */ /* 0x000fe2000f8e00ff */
[----:B----4-:R-:W-:Y:S01]  /*6940*/  MOV R7, UR7 ;  /* 0x0000000700077c02 */ /* 0x010fe20008000f00 */
[----:B------:R-:W-:Y:S01]  /*6950*/  IMAD.U32 R6, RZ, RZ, UR6 ;  /* 0x00000006ff067e24 */ /* 0x000fe2000f8e00ff */
[----:B--2---:R-:W-:Y:S01]  /*6960*/  MOV R11, UR5 ;  /* 0x00000005000b7c02 */ /* 0x004fe20008000f00 */
[----:B------:R-:W-:Y:S02]  /*6970*/  IMAD.U32 R10, RZ, RZ, UR4 ;  /* 0x00000004ff0a7e24 */ /* 0x000fe4000f8e00ff */
[----:B------:R-:W-:Y:S07]  /*6980*/  LEPC R20, `(.L_x_122) ;  /* 0x000000001014794e */ /* 0x000fee0000000000 */
[----:B---3-5:R-:W-:Y:S05]  /*6990*/  CALL.ABS.NOINC R14 ;  /* 0x000000000e007343 */ /* 0x028fea0003c00000 */
.L_x_122:
[----:B------:R-:W1:Y:S01]  /*69a0*/  LDCU.64 UR8, c[0x4][0x80] ;  /* 0x01001000ff0877ac */ /* 0x000e620008000a00 */
[----:B------:R-:W2:Y:S01]  /*69b0*/  LDC.64 R2, c[0x4][R2] ;  /* 0x0100000002027b82 */ /* 0x000ea20000000a00 */
[----:B------:R-:W-:Y:S02]  /*69c0*/  HFMA2 R12, -RZ, RZ, 0, 5.9604644775390625e-08 ;  /* 0x00000001ff0c7431 */ /* 0x000fe400000001ff */
[----:B------:R-:W-:Y:S02]  /*69d0*/  IMAD.MOV.U32 R8, RZ, RZ, 0x70 ;  /* 0x00000070ff087424 */ /* 0x000fe400078e00ff */
[----:B------:R-:W-:Y:S01]  /*69e0*/  IMAD.MOV.U32 R13, RZ, RZ, RZ ;  /* 0x000000ffff0d7224 */ /* 0x000fe200078e00ff */
[----:B------:R-:W3:Y:S01]  /*69f0*/  LDCU.64 UR6, c[0x4][0x88] ;  /* 0x01001100ff0677ac */ /* 0x000ee20008000a00 */
[----:B------:R-:W4:Y:S01]  /*6a00*/  LDCU.64 UR4, c[0x4][0x8] ;  /* 0x01000100ff0477ac */ /* 0x000f220008000a00 */
[----:B-1----:R-:W-:Y:S02]  /*6a10*/  MOV R4, UR8 ;  /* 0x0000000800047c02 */ /* 0x002fe40008000f00 */
[----:B------:R-:W-:Y:S02]  /*6a20*/  MOV R5, UR9 ;  /* 0x0000000900057c02 */ /* 0x000fe40008000f00 */
[----:B---3--:R-:W-:Y:S01]  /*6a30*/  MOV R7, UR7 ;  /* 0x0000000700077c02 */ /* 0x008fe20008000f00 */
[----:B------:R-:W-:Y:S01]  /*6a40*/  IMAD.U32 R6, RZ, RZ, UR6 ;  /* 0x00000006ff067e24 */ /* 0x000fe2000f8e00ff */
[----:B----4-:R-:W-:Y:S01]  /*6a50*/  MOV R11, UR5 ;  /* 0x00000005000b7c02 */ /* 0x010fe20008000f00 */
[----:B------:R-:W-:Y:S02]  /*6a60*/  IMAD.U32 R10, RZ, RZ, UR4 ;  /* 0x00000004ff0a7e24 */ /* 0x000fe4000f8e00ff */
[----:B------:R-:W-:Y:S07]  /*6a70*/  LEPC R20, `(.L_x_121) ;  /* 0x000000001014794e */ /* 0x000fee0000000000 */
[----:B--2---:R-:W-:Y:S05]  /*6a80*/  CALL.ABS.NOINC R2 ;  /* 0x0000000002007343 */ /* 0x004fea0003c00000 */
.L_x_121:
[----:B------:R-:W-:Y:S01]  /*6a90*/  ISETP.NE.U32.AND P2, PT, R42, RZ, PT ;  /* 0x000000ff2a00720c */ /* 0x000fe20003f45070 */
[----:B------:R-:W-:Y:S01]  /*6aa0*/  UISETP.NE.AND UP1, UPT, UR45, URZ, UPT ;  /* 0x000000ff2d00728c */ /* 0x000fe2000bf25270 */
[----:B------:R-:W-:Y:S02]  /*6ab0*/  ISETP.NE.U32.AND P4, PT, R38, RZ, PT ;  /* 0x000000ff2600720c */ /* 0x000fe40003f85070 */
[----:B------:R-:W-:Y:S02]  /*6ac0*/  ISETP.NE.AND.EX P2, PT, R43, RZ, PT, P2 ;  /* 0x000000ff2b00720c */ /* 0x000fe40003f45320 */
[----:B------:R-:W-:Y:S02]  /*6ad0*/  PLOP3.LUT P1, PT, PT, PT, PT, 0x8, 0x80 ;  /* 0x000000000080781c */ /* 0x000fe40003f2e170 */
[----:B------:R-:W-:Y:S02]  /*6ae0*/  PLOP3.LUT P0, PT, PT, PT, UP1, 0x80, 0x8 ;  /* 0x000000000008781c */ /* 0x000fe40003f0f018 */
[----:B------:R-:W-:Y:S02]  /*6af0*/  ISETP.NE.AND.EX P4, PT, R39, RZ, PT, P4 ;  /* 0x000000ff2700720c */ /* 0x000fe40003f85340 */
[----:B------:R-:W1:Y:S09]  /*6b00*/  @UP1 LDCU.64 UR4, c[0x0][0x888] ;  /* 0x00011100ff0417ac */ /* 0x000e720008000a00 */
[----:B------:R-:W-:Y:S01]  /*6b10*/  @P0 PLOP3.LUT P1, PT, P2, PT, PT, 0x80, 0x8 ;  /* 0x000000000008081c */ /* 0x000fe2000172f070 */
[----:B-1----:R-:W-:Y:S04]  /*6b20*/  @UP1 UISETP.NE.U32.AND UP0, UPT, UR4, URZ, UPT ;  /* 0x000000ff0400128c */ /* 0x002fe8000bf05070 */
[----:B------:R-:W-:Y:S04]  /*6b30*/  @UP1 UISETP.NE.AND.EX UP0, UPT, UR5, URZ, UPT, UP0 ;  /* 0x000000ff0500128c */ /* 0x000fe8000bf05300 */
[----:B------:R-:W-:Y:S01]  /*6b40*/  @UP1 USEL UR4, URZ, 0xffffffff, UP0 ;  /* 0xffffffffff041887 */ /* 0x000fe20008000000 */
[----:B------:R-:W-:Y:S11]  /*6b50*/  @!P2 BRA `(.L_x_123) ;  /* 0x00000000002ca947 */ /* 0x000ff60003800000 */
[----:B------:R-:W-:Y:S01]  /*6b60*/  ISETP.NE.U32.AND P3, PT, R40, RZ, PT ;  /* 0x000000ff2800720c */ /* 0x000fe20003f65070 */
[----:B------:R-:W-:Y:S03]  /*6b70*/  IMAD.MOV.U32 R49, RZ, RZ, 0x1 ;  /* 0x00000001ff317424 */ /* 0x000fe600078e00ff */
[----:B------:R-:W-:Y:S11]  /*6b80*/  ISETP.NE.AND.EX P3, PT, R41, RZ, PT, P3 ;  /* 0x000000ff2900720c */ /* 0x000ff60003f65330 */
[----:B------:R-:W-:Y:S02]  /*6b90*/  @!UPT UIADD3 URZ, UPT, UPT, URZ, URZ, URZ ;  /* 0x000000fffffff290 */ /* 0x000fe4000fffe0ff */
[----:B------:R-:W1:Y:S01]  /*6ba0*/  @P3 LDC.64 R2, c[0x0][0x888] ;  /* 0x00022200ff023b82 */ /* 0x000e620000000a00 */
[----:B------:R-:W-:Y:S04]  /*6bb0*/  @P3 IMAD R0, R42, UR36, RZ ;  /* 0x000000242a003c24 */ /* 0x000fe8000f8e02ff */
[----:B-1----:R-:W-:Y:S04]  /*6bc0*/  @P3 IMAD.WIDE R2, R0, 0x4, R2 ;  /* 0x0000000400023825 */ /* 0x002fe800078e0202 */
[----:B------:R-:W-:Y:S01]  /*6bd0*/  HFMA2 R0, -RZ, RZ, 0, 5.9604644775390625e-08 ;  /* 0x00000001ff007431 */ /* 0x000fe200000001ff */
[----:B-----5:R1:W5:Y:S04]  /*6be0*/  @P3 LDG.E R30, desc[UR40][R2.64] ;  /* 0x00000028021e3981 */ /* 0x020368000c1e1900 */
[----:B------:R-:W-:Y:S01]  /*6bf0*/  @!P3 PRMT R49, R0, 0x7610, R49 ;  /* 0x000076100031b816 */ /* 0x000fe20000000031 */
[----:B-1----:R-:W2:Y:S06]  /*6c00*/  @!P3 LDC R30, c[0x0][0x880] ;  /* 0x00022000ff1ebb82 */ /* 0x002eac0000000800 */
.L_x_123:
[----:B------:R-:W-:Y:S05]  /*6c10*/  @!P4 BRA `(.L_x_124) ;  /* 0x000000000020c947 */ /* 0x000fea0003800000 */
[----:B------:R-:W-:Y:S04]  /*6c20*/  ISETP.NE.U32.AND P3, PT, R36, RZ, PT ;  /* 0x000000ff2400720c */ /* 0x000fe80003f65070 */
[----:B------:R-:W-:Y:S11]  /*6c30*/  ISETP.NE.AND.EX P3, PT, R37, RZ, PT, P3 ;  /* 0x000000ff2500720c */ /* 0x000ff60003f65330 */
[----:B------:R-:W-:Y:S02]  /*6c40*/  @!UPT UIADD3 URZ, UPT, UPT, URZ, URZ, URZ ;  /* 0x000000fffffff290 */ /* 0x000fe4000fffe0ff */
[----:B------:R-:W1:Y:S01]  /*6c50*/  @P3 LDC.64 R2, c[0x0][0x8a8] ;  /* 0x00022a00ff023b82 */ /* 0x000e620000000a00 */
[----:B------:R-:W-:Y:S04]  /*6c60*/  @P3 IMAD R0, R38, UR36, RZ ;  /* 0x0000002426003c24 */ /* 0x000fe8000f8e02ff */
[----:B-1----:R-:W-:Y:S05]  /*6c70*/  @P3 IMAD.WIDE R2, R0, 0x4, R2 ;  /* 0x0000000400023825 */ /* 0x002fea00078e0202 */
[----:B-----5:R1:W5:Y:S02]  /*6c80*/  @P3 LDG.E R29, desc[UR40][R2.64] ;  /* 0x00000028021d3981 */ /* 0x020364000c1e1900 */
[----:B-1----:R-:W3:Y:S02]  /*6c90*/  @!P3 LDC R29, c[0x0][0x8a0] ;  /* 0x00022800ff1dbb82 */ /* 0x002ee40000000800 */
.L_x_124:
[----:B--2--5:R-:W-:Y:S01]  /*6ca0*/  @P0 FSETP.NEU.AND P4, PT, R30, RZ, PT ;  /* 0x000000ff1e00020b */ /* 0x024fe20003f8d000 */
[----:B------:R-:W-:Y:S01]  /*6cb0*/  IMAD.U32 R0, RZ, RZ, UR4 ;  /* 0x00000004ff007e24 */ /* 0x000fe2000f8e00ff */
[----:B------:R-:W-:Y:S01]  /*6cc0*/  @P0 LOP3.LUT P3, RZ, R49, 0xff, RZ, 0xc0, !PT ;  /* 0x000000ff31ff0812 */ /* 0x000fe2000786c0ff */
[----:B------:R-:W-:Y:S01]  /*6cd0*/  IMAD.SHL.U32 R66, R56, 0x800, RZ ;  /* 0x0000080038427824 */ /* 0x000fe200078e00ff */
[----:B------:R-:W-:Y:S01]  /*6ce0*/  @P0 SEL R2, RZ, 0xffffffff, P4 ;  /* 0xffffffffff020807 */ /* 0x000fe20002000000 */
[----:B------:R-:W-:Y:S01]  /*6cf0*/  BSSY B1, `(.L_x_125) ;  /* 0x000002e000017945 */ /* 0x000fe20003800000 */
[----:B------:R-:W-:Y:S02]  /*6d00*/  LOP3.LUT R4, R59, 0x1, RZ, 0x3c, !PT ;  /* 0x000000013b047812 */ /* 0x000fe400078e3cff */
[----:B------:R-:W-:Y:S02]  /*6d10*/  CS2R R34, SRZ ;  /* 0x0000000000227805 */ /* 0x000fe4000001ff00 */
[----:B------:R-:W-:Y:S02]  /*6d20*/  @P1 SEL R2, R0, R2, !P3 ;  /* 0x0000000200021207 */ /* 0x000fe40005800000 */
[----:B------:R-:W-:Y:S02]  /*6d30*/  CS2R R32, SRZ ;  /* 0x0000000000207805 */ /* 0x000fe4000001ff00 */
[----:B------:R-:W-:Y:S02]  /*6d40*/  LEA R3, R56, UR42, 0x3 ;  /* 0x0000002a38037c11 */ /* 0x000fe4000f8e18ff */
[----:B------:R-:W-:Y:S02]  /*6d50*/  @P0 LOP3.LUT R2, R2, 0x1, RZ, 0xc0, !PT ;  /* 0x0000000102020812 */ /* 0x000fe400078ec0ff */
[C---:B------:R-:W-:Y:S02]  /*6d60*/  LEA R67, R27.reuse, UR42, 0x3 ;  /* 0x0000002a1b437c11 */ /* 0x040fe4000f8e18ff */
[----:B------:R-:W-:Y:S02]  /*6d70*/  ISETP.NE.U32.OR P5, PT, R2, 0x1, !P0 ;  /* 0x000000010200780c */ /* 0x000fe400047a5470 */
[----:B------:R-:W-:Y:S02]  /*6d80*/  SHF.L.U32 R5, R58, 0x1f, RZ ;  /* 0x0000001f3a057819 */ /* 0x000fe400000006ff */
[C---:B------:R-:W-:Y:S02]  /*6d90*/  LEA.HI R2, R27.reuse, R27, RZ, 0x1 ;  /* 0x0000001b1b027211 */ /* 0x040fe400078f08ff */
[----:B------:R-:W-:Y:S02]  /*6da0*/  PLOP3.LUT P4, PT, PT, PT, PT, 0x8, 0x80 ;  /* 0x000000000080781c */ /* 0x000fe40003f8e170 */
[----:B------:R-:W-:Y:S02]  /*6db0*/  P2R R64, PR, RZ, 0x20 ;  /* 0x00000020ff407803 */ /* 0x000fe40000000000 */
[----:B------:R-:W-:Y:S03]  /*6dc0*/  IADD3 R65, PT, PT, R66, UR42, R60 ;  /* 0x0000002a42417c10 */ /* 0x000fe6000fffe03c */
[----:B------:R-:W-:Y:S04]  /*6dd0*/  @P5 SHF.L.U32 R0, R4, 0x1f, RZ ;  /* 0x0000001f04005819 */ /* 0x000fe800000006ff */
[----:B------:R1:W2:Y:S01]  /*6de0*/  @P5 SYNCS.PHASECHK.TRANS64.TRYWAIT P0, [R3+URZ+0x2c0], R0 ;  /* 0x0002c000030055a7 */ /* 0x0002a200080011ff */
[----:B------:R4:W3:Y:S01]  /*6df0*/  SYNCS.PHASECHK.TRANS64.TRYWAIT P3, [R67+URZ+0x310], R5 ;  /* 0x00031005430075a7 */ /* 0x0008e200080611ff */
[C---:B-1----:R-:W-:Y:S01]  /*6e00*/  IMAD.SHL.U32 R0, R2.reuse, 0x8, RZ ;  /* 0x0000000802007824 */ /* 0x042fe200078e00ff */
[----:B------:R-:W-:Y:S04]  /*6e10*/  LOP3.LUT R2, R2, 0xffe, RZ, 0xc0, !PT ;  /* 0x00000ffe02027812 */ /* 0x000fe800078ec0ff */
[----:B------:R-:W-:Y:S01]  /*6e20*/  LOP3.LUT R0, R0, 0xfffffff0, RZ, 0xc0, !PT ;  /* 0xfffffff000007812 */ /* 0x000fe200078ec0ff */
[----:B------:R-:W-:Y:S04]  /*6e30*/  IMAD.IADD R2, R27, 0x1, -R2 ;  /* 0x000000011b027824 */ /* 0x000fe800078e0a02 */
[----:B------:R-:W-:Y:S04]  /*6e40*/  IMAD.IADD R0, R28, 0x1, R0 ;  /* 0x000000011c007824 */ /* 0x000fe800078e0200 */
[----:B------:R-:W-:Y:S01]  /*6e50*/  IMAD R2, R2, 0x100000, R0 ;  /* 0x0010000002027824 */ /* 0x000fe200078e0200 */
[----:B--2---:R-:W-:Y:S01]  /*6e60*/  @P5 PLOP3.LUT P4, PT, P0, PT, PT, 0x8, 0x80 ;  /* 0x000000000080581c */ /* 0x004fe2000078e170 */
[----:B------:R-:W-:Y:S01]  /*6e70*/  @!UPT UIADD3 URZ, UPT, UPT, URZ, URZ, URZ ;  /* 0x000000fffffff290 */ /* 0x000fe2000fffe0ff */
[----:B---34-:R-:W-:Y:S11]  /*6e80*/  @!P5 BRA `(.L_x_126) ;  /* 0x000000000050d947 */ /* 0x018ff60003800000 */
[----:B------:R-:W-:Y:S01]  /*6e90*/  ISETP.NE.U32.AND P0, PT, RZ, UR38, PT ;  /* 0x00000026ff007c0c */ /* 0x000fe2000bf05070 */
[----:B------:R-:W-:Y:S01]  /*6ea0*/  BSSY B0, `(.L_x_127) ;  /* 0x000000f000007945 */ /* 0x000fe20003800000 */
[----:B------:R-:W-:Y:S01]  /*6eb0*/  FSETP.NEU.AND P1, PT, R30, RZ, PT ;  /* 0x000000ff1e00720b */ /* 0x000fe20003f2d000 */
[----:B------:R-:W-:Y:S01]  /*6ec0*/  IMAD.MOV.U32 R34, RZ, RZ, RZ ;  /* 0x000000ffff227224 */ /* 0x000fe200078e00ff */
[----:B------:R-:W-:Y:S02]  /*6ed0*/  ISETP.NE.AND.EX P0, PT, RZ, UR39, PT, P0 ;  /* 0x00000027ff007c0c */ /* 0x000fe4000bf05300 */
[----:B------:R-:W-:Y:S02]  /*6ee0*/  SEL R0, RZ, 0xffffffff, P1 ;  /* 0xffffffffff007807 */ /* 0x000fe40000800000 */
[----:B------:R-:W-:Y:S02]  /*6ef0*/  LOP3.LUT P1, RZ, R49, 0xff, RZ, 0xc0, !PT ;  /* 0x000000ff31ff7812 */ /* 0x000fe4000782c0ff */
[----:B------:R-:W-:Y:S04]  /*6f00*/  SEL R6, RZ, 0xffffffff, P0 ;  /* 0xffffffffff067807 */ /* 0x000fe80000000000 */
[----:B------:R-:W-:Y:S04]  /*6f10*/  @P2 SEL R0, R6, R0, !P1 ;  /* 0x0000000006002207 */ /* 0x000fe80004800000 */
[----:B------:R-:W-:Y:S04]  /*6f20*/  LOP3.LUT R0, R0, 0x1, RZ, 0xc0, !PT ;  /* 0x0000000100007812 */ /* 0x000fe800078ec0ff */
[----:B------:R-:W-:Y:S01]  /*6f30*/  ISETP.NE.U32.AND P0, PT, R0, 0x1, PT ;  /* 0x000000010000780c */ /* 0x000fe20003f05070 */
[----:B------:R-:W-:Y:S01]  /*6f40*/  @!UPT UIADD3 URZ, UPT, UPT, URZ, URZ, URZ ;  /* 0x000000fffffff290 */ /* 0x000fe2000fffe0ff */
[----:B------:R-:W-:Y:S11]  /*6f50*/  @!P4 BRA `(.L_x_128) ;  /* 0x00000000000cc947 */ /* 0x000ff60003800000 */
[----:B------:R-:W-:Y:S04]  /*6f60*/  SHF.L.U32 R4, R4, 0x1f, RZ ;  /* 0x0000001f04047819 */ /* 0x000fe800000006ff */
[----:B------:R-:W1:Y:S02]  /*6f70*/  SYNCS.PHASECHK.TRANS64.TRYWAIT P1, [R3+URZ+0x2c0], R4 ;  /* 0x0002c004030075a7 */ /* 0x000e6400080211ff */
[----:B-1----:R-:W-:Y:S05]  /*6f80*/  @!P1 BRA `(.L_x_129) ;  /* 0x0000002000149947 */ /* 0x002fea0003800000 */
.L_x_128:
[----:B------:R-:W-:Y:S05]  /*6f90*/  BSYNC B0 ;  /* 0x0000000000007941 */ /* 0x000fea0003800000 */
.L_x_127:
[----:B------:R-:W-:Y:S01]  /*6fa0*/  CS2R R32, SRZ ;  /* 0x0000000000207805 */ /* 0x000fe2000001ff00 */
[----:B------:R-:W-:Y:S05]  /*6fb0*/  @P0 WARPSYNC.ALL ;  /* 0x0000000000000948 */ /* 0x000fea0003800000 */
[----:B------:R2:W3:Y:S02]  /*6fc0*/  @P0 LDSM.16.M88.4 R32, [R65+0x400] ;  /* 0x000400004120083b */ /* 0x0004e40000000200 */
.L_x_126:
[----:B------:R-:W-:Y:S05]  /*6fd0*/  BSYNC B1 ;  /* 0x0000000000017941 */ /* 0x000fea0003800000 */
.L_x_125:
[----:B------:R-:W-:Y:S04]  /*6fe0*/  SHF.R.U32.HI R0, RZ, 0x15, R2 ;  /* 0x00000015ff007819 */ /* 0x000fe80000011602 */
[----:B------:R-:W-:Y:S01]  /*6ff0*/  LOP3.LUT P0, RZ, R0, 0x3, R53, 0x48, !PT ;  /* 0x0000000300ff7812 */ /* 0x000fe20007804835 */
[----:B------:R-:W-:Y:S01]  /*7000*/  @!UPT UIADD3 URZ, UPT, UPT, URZ, URZ, URZ ;  /* 0x000000fffffff290 */ /* 0x000fe2000fffe0ff */
[----:B------:R-:W-:Y:S11]  /*7010*/  @P3 BRA `(.L_x_130) ;  /* 0x0000000000083947 */ /* 0x000ff60003800000 */
[----:B------:R-:W4:Y:S02]  /*7020*/  SYNCS.PHASECHK.TRANS64.TRYWAIT P1, [R67+URZ+0x310], R5 ;  /* 0x00031005430075a7 */ /* 0x000f2400080211ff */
[----:B----4-:R-:W-:Y:S05]  /*7030*/  @!P1 BRA `(.L_x_131) ;  /* 0x0000001c00fc9947 */ /* 0x010fea0003800000 */
.L_x_130:
[----:B------:R-:W-:Y:S05]  /*7040*/  @!P0 BRA `(.L_x_132) ;  /* 0x0000000000408947 */ /* 0x000fea0003800000 */
[----:B------:R-:W4:Y:S01]  /*7050*/  LDCU.64 UR8, c[0x4][0x70] ;  /* 0x01000e00ff0877ac */ /* 0x000f220008000a00 */
[----:B------:R-:W-:Y:S01]  /*7060*/  MOV R15, 0x0 ;  /* 0x00000000000f7802 */ /* 0x000fe20000000f00 */
[----:B------:R-:W-:Y:S02]  /*7070*/  HFMA2 R12, -RZ, RZ, 0, 5.9604644775390625e-08 ;  /* 0x00000001ff0c7431 */ /* 0x000fe400000001ff */
[----:B------:R-:W-:Y:S02]  /*7080*/  IMAD.MOV.U32 R8, RZ, RZ, 0x192 ;  /* 0x00000192ff087424 */ /* 0x000fe400078e00ff */
[----:B------:R-:W-:Y:S01]  /*7090*/  IMAD.MOV.U32 R13, RZ, RZ, RZ ;  /* 0x000000ffff0d7224 */ /* 0x000fe200078e00ff */
[----:B------:R-:W5:Y:S01]  /*70a0*/  LDCU.64 UR6, c[0x4][0x78] ;  /* 0x01000f00ff0677ac */ /* 0x000f620008000a00 */
[----:B------:R-:W2:Y:S01]  /*70b0*/  LDC.64 R14, c[0x4][R15] ;  /* 0x010000000f0e7b82 */ /* 0x000ea20000000a00 */
[----:B------:R-:W3:Y:S01]  /*70c0*/  LDCU.64 UR4, c[0x4][0x10] ;  /* 0x01000200ff0477ac */ /* 0x000ee20008000a00 */
[----:B----4-:R-:W-:Y:S01]  /*70d0*/  MOV R5, UR9 ;  /* 0x0000000900057c02 */ /* 0x010fe20008000f00 */
[----:B-1----:R-:W-:Y:S01]  /*70e0*/  IMAD.U32 R4, RZ, RZ, UR8 ;  /* 0x00000008ff047e24 */ /* 0x002fe2000f8e00ff */
[----:B-----5:R-:W-:Y:S01]  /*70f0*/  MOV R7, UR7 ;  /* 0x0000000700077c02 */ /* 0x020fe20008000f00 */
[----:B------:R-:W-:Y:S01]  /*7100*/  IMAD.U32 R6, RZ, RZ, UR6 ;  /* 0x00000006ff067e24 */ /* 0x000fe2000f8e00ff */
[----:B---3--:R-:W-:Y:S01]  /*7110*/  MOV R11, UR5 ;  /* 0x00000005000b7c02 */ /* 0x008fe20008000f00 */
[----:B------:R-:W-:Y:S02]  /*7120*/  IMAD.U32 R10, RZ, RZ, UR4 ;  /* 0x00000004ff0a7e24 */ /* 0x000fe4000f8e00ff */
[----:B------:R-:W-:Y:S07]  /*7130*/  LEPC R20, `(.L_x_132) ;  /* 0x000000001014794e */ /* 0x000fee0000000000 */
[----:B--2---:R-:W-:Y:S05]  /*7140*/  CALL.ABS.NOINC R14 ;  /* 0x000000000e007343 */ /* 0x004fea0003c00000 */
.L_x_132:
[----:B------:R-:W-:Y:S01]  /*7150*/  ISETP.NE.AND P0, PT, R61, RZ, PT ;  /* 0x000000ff3d00720c */ /* 0x000fe20003f05270 */
[----:B------:R-:W-:Y:S05]  /*7160*/  WARPSYNC.ALL ;  /* 0x0000000000007948 */ /* 0x000fea0003800000 */
[----:B------:R-:W-:Y:S01]  /*7170*/  R2UR UR4, R2 ;  /* 0x00000000020472ca */ /* 0x000fe200000e0000 */
[----:B------:R-:W-:Y:S01]  /*7180*/  BSSY.RECONVERGENT B0, `(.L_x_133) ;  /* 0x0000037000007945 */ /* 0x000fe20003800200 */
[----:B------:R-:W-:Y:S02]  /*7190*/  R2UR UR5, R67 ;  /* 0x00000000430572ca */ /* 0x000fe400000e0000 */
[C---:B---3--:R-:W-:Y:S02]  /*71a0*/  SHF.L.U32 R0, R32.reuse, 0x10, RZ ;  /* 0x0000001020007819 */ /* 0x048fe400000006ff */
[----:B------:R-:W-:Y:S02]  /*71b0*/  LOP3.LUT R2, R32, 0xffff0000, RZ, 0xc0, !PT ;  /* 0xffff000020027812 */ /* 0x000fe400078ec0ff */
[C---:B-1----:R-:W-:Y:S02]  /*71c0*/  SHF.L.U32 R3, R33.reuse, 0x10, RZ ;  /* 0x0000001021037819 */ /* 0x042fe400000006ff */
[----:B------:R-:W-:Y:S02]  /*71d0*/  LOP3.LUT R12, R33, 0xffff0000, RZ, 0xc0, !PT ;  /* 0xffff0000210c7812 */ /* 0x000fe400078ec0ff */
[C---:B------:R-:W-:Y:S01]  /*71e0*/  SHF.L.U32 R13, R34.reuse, 0x10, RZ ;  /* 0x00000010220d7819 */ /* 0x040fe200000006ff */
[----:B----4-:R-:W1:Y:S01]  /*71f0*/  LDTM.16dp256bit.x2 R4, tmem[UR4] ;  /* 0x00000004000479ee */ /* 0x010e6200080a0000 */
[----:B------:R-:W-:Y:S01]  /*7200*/  NOP ;  /* 0x0000000000007918 */ /* 0x000fe20000000000 */
[----:B------:R-:W-:Y:S01]  /*7210*/  UIADD3 UR5, UPT, UPT, UR5, 0x330, URZ ;  /* 0x0000033005057890 */ /* 0x000fe2000fffe0ff */
[----:B------:R-:W-:Y:S02]  /*7220*/  LOP3.LUT R14, R34, 0xffff0000, RZ, 0xc0, !PT ;  /* 0xffff0000220e7812 */ /* 0x000fe400078ec0ff */
[C---:B------:R-:W-:Y:S01]  /*7230*/  SHF.L.U32 R15, R35.reuse, 0x10, RZ ;  /* 0x00000010230f7819 */ /* 0x040fe200000006ff */
[----:B------:R-:W-:Y:S01]  /*7240*/  UPRMT UR5, UR37, 0x654, UR5 ;  /* 0x0000065425057896 */ /* 0x000fe20008000005 */
[----:B------:R-:W-:Y:S08]  /*7250*/  LOP3.LUT R20, R35, 0xffff0000, RZ, 0xc0, !PT ;  /* 0xffff000023147812 */ /* 0x000ff000078ec0ff */
[----:B-1----:R-:W-:Y:S01]  /*7260*/  SYNCS.ARRIVE.TRANS64.RED.A1T0 RZ, [UR5], RZ ;  /* 0x000000ffffff79a7 */ /* 0x002fe20008100405 */
[C---:B------:R-:W-:Y:S01]  /*7270*/  FMUL R4, R29.reuse, R4 ;  /* 0x000000041d047220 */ /* 0x040fe20000400000 */
[C---:B------:R-:W-:Y:S01]  /*7280*/  FMUL R5, R29.reuse, R5 ;  /* 0x000000051d057220 */ /* 0x040fe20000400000 */
[C---:B------:R-:W-:Y:S01]  /*7290*/  FMUL R6, R29.reuse, R6 ;  /* 0x000000061d067220 */ /* 0x040fe20000400000 */
[C---:B------:R-:W-:Y:S01]  /*72a0*/  FMUL R7, R29.reuse, R7 ;  /* 0x000000071d077220 */ /* 0x040fe20000400000 */
[C---:B------:R-:W-:Y:S01]  /*72b0*/  FFMA R4, R30.reuse, R0, R4 ;  /* 0x000000001e047223 */ /* 0x040fe20000000004 */
[C---:B------:R-:W-:Y:S01]  /*72c0*/  FMUL R8, R29.reuse, R8 ;  /* 0x000000081d087220 */ /* 0x040fe20000400000 */
[C---:B------:R-:W-:Y:S01]  /*72d0*/  FFMA R5, R30.reuse, R2, R5 ;  /* 0x000000021e057223 */ /* 0x040fe20000000005 */
[C---:B------:R-:W-:Y:S01]  /*72e0*/  FMUL R9, R29.reuse, R9 ;  /* 0x000000091d097220 */ /* 0x040fe20000400000 */
[C---:B------:R-:W-:Y:S01]  /*72f0*/  FFMA R6, R30.reuse, R3, R6 ;  /* 0x000000031e067223 */ /* 0x040fe20000000006 */
[C---:B------:R-:W-:Y:S01]  /*7300*/  FMUL R10, R29.reuse, R10 ;  /* 0x0000000a1d0a7220 */ /* 0x040fe20000400000 */
[C---:B------:R-:W-:Y:S01]  /*7310*/  FFMA R7, R30.reuse, R12, R7 ;  /* 0x0000000c1e077223 */ /* 0x040fe20000000007 */
[----:B------:R-:W-:Y:S01]  /*7320*/  FMUL R11, R29, R11 ;  /* 0x0000000b1d0b7220 */ /* 0x000fe20000400000 */
[C---:B------:R-:W-:Y:S01]  /*7330*/  FFMA R8, R30.reuse, R13, R8 ;  /* 0x0000000d1e087223 */ /* 0x040fe20000000008 */
[C---:B------:R-:W-:Y:S01]  /*7340*/  FFMA R9, R30.reuse, R14, R9 ;  /* 0x0000000e1e097223 */ /* 0x040fe20000000009 */
[C---:B------:R-:W-:Y:S01]  /*7350*/  FFMA R10, R30.reuse, R15, R10 ;  /* 0x0000000f1e0a7223 */ /* 0x040fe2000000000a */
[----:B------:R-:W-:Y:S01]  /*7360*/  FFMA R11, R30, R20, R11 ;  /* 0x000000141e0b7223 */ /* 0x000fe2000000000b */
[----:B------:R-:W-:Y:S02]  /*7370*/  F2FP.BF16.F32.PACK_AB R4, R5, R4 ;  /* 0x000000040504723e */ /* 0x000fe400000010ff */
[----:B------:R-:W-:Y:S02]  /*7380*/  F2FP.BF16.F32.PACK_AB R5, R7, R6 ;  /* 0x000000060705723e */ /* 0x000fe400000010ff */
[----:B------:R-:W-:Y:S02]  /*7390*/  F2FP.BF16.F32.PACK_AB R6, R9, R8 ;  /* 0x000000080906723e */ /* 0x000fe400000010ff */
[----:B------:R-:W-:Y:S05]  /*73a0*/  F2FP.BF16.F32.PACK_AB R7, R11, R10 ;  /* 0x0000000a0b07723e */ /* 0x000fea00000010ff */
[----:B------:R1:W-:Y:S01]  /*73b0*/  STSM.16.M88.4 [R65+0x400], R4 ;  /* 0x0004000441007844 */ /* 0x0003e20000000200 */
[----:B------:R-:W-:Y:S01]  /*73c0*/  @!PT LDS RZ, [RZ] ;  /* 0x00000000fffff984 */ /* 0x000fe20000000800 */
[----:B------:R-:W-:Y:S01]  /*73d0*/  @!PT LDS RZ, [RZ] ;  /* 0x00000000fffff984 */ /* 0x000fe20000000800 */
[----:B------:R-:W-:Y:S01]  /*73e0*/  @!PT LDS RZ, [RZ] ;  /* 0x00000000fffff984 */ /* 0x000fe20000000800 */
[----:B------:R-:W-:Y:S01]  /*73f0*/  @!PT LDS RZ, [RZ] ;  /* 0x00000000fffff984 */ /* 0x000fe20000000800 */
[----:B------:R3:W-:Y:S07]  /*7400*/  MEMBAR.ALL.CTA ;  /* 0x0000000000007992 */ /* 0x0007ee0000008000 */
[----:B---3--:R-:W3:Y:S02]  /*7410*/  FENCE.VIEW.ASYNC.S ;  /* 0x00000000000073c6 */ /* 0x008ee40000000000 */
[----:B---3--:R-:W-:Y:S06]  /*7420*/  BAR.SYNC.DEFER_BLOCKING 0x1, 0x80 ;  /* 0x0042000000007b1d */ /* 0x008fec0000010000 */
[----:B------:R-:W-:Y:S05]  /*7430*/  @P0 BRA `(.L_x_134) ;  /* 0x00000000002c0947 */ /* 0x000fea0003800000 */
[----:B------:R-:W-:Y:S01]  /*7440*/  R2UR UR12, R47 ;  /* 0x000000002f0c72ca */ /* 0x000fe200000e0000 */
[----:B------:R-:W-:Y:S01]  /*7450*/  UIADD3 UR10, UP0, UPT, UR46, 0x680, URZ ;  /* 0x000006802e0a7890 */ /* 0x000fe2000ff1e0ff */
[----:B------:R-:W-:Y:S01]  /*7460*/  R2UR UR9, R48 ;  /* 0x00000000300972ca */ /* 0x000fe200000e0000 */
[----:B------:R-:W-:Y:S01]  /*7470*/  UMOV UR7, UR36 ;  /* 0x0000002400077c82 */ /* 0x000fe20008000000 */
[----:B------:R-:W-:Y:S01]  /*7480*/  R2UR UR8, R66 ;  /* 0x00000000420872ca */ /* 0x000fe200000e0000 */
[----:B------:R-:W-:Y:S08]  /*7490*/  UIADD3.X UR11, UPT, UPT, URZ, UR47, URZ, UP0, !UPT ;  /* 0x0000002fff0b7290 */ /* 0x000ff000087fe4ff */
[----:B------:R-:W-:Y:S02]  /*74a0*/  USHF.L.U32 UR5, UR12, 0x4, URZ ;  /* 0x000000040c057899 */ /* 0x000fe400080006ff */
[----:B------:R-:W-:Y:S02]  /*74b0*/  USHF.L.U32 UR6, UR9, 0x6, URZ ;  /* 0x0000000609067899 */ /* 0x000fe400080006ff */
[----:B------:R-:W-:Y:S09]  /*74c0*/  UIADD3 UR4, UPT, UPT, UR42, 0x400, UR8 ;  /* 0x000004002a047890 */ /* 0x000ff2000fffe008 */
[----:B------:R3:W-:Y:S02]  /*74d0*/  UTMASTG.3D [UR4], [UR10] ;  /* 0x000000040a0073b5 */ /* 0x0007e40008010000 */
[----:B---3--:R0:W-:Y:S02]  /*74e0*/  UTMACMDFLUSH ;  /* 0x00000000000079b7 */ /* 0x0081e40000000000 */
.L_x_134:
[----:B------:R-:W-:Y:S05]  /*74f0*/  BSYNC.RECONVERGENT B0 ;  /* 0x0000000000007941 */ /* 0x000fea0003800200 */
.L_x_133:
[----:B------:R-:W-:Y:S04]  /*7500*/  BSSY.RECONVERGENT B0, `(.L_x_135) ;  /* 0x0000003000007945 */ /* 0x000fe80003800200 */
[----:B------:R-:W-:Y:S05]  /*7510*/  @P0 BRA `(.L_x_136) ;  /* 0x0000000000040947 */ /* 0x000fea0003800000 */
[----:B------:R-:W-:Y:S04]  /*7520*/  DEPBAR.LE SB0, 0x0 ;  /* 0x000080000000791a */ /* 0x000fe80000000000 */
.L_x_136:
[----:B------:R-:W-:Y:S05]  /*7530*/  BSYNC.RECONVERGENT B0 ;  /* 0x0000000000007941 */ /* 0x000fea0003800200 */
.L_x_135:
[----:B------:R-:W-:Y:S01]  /*7540*/  BAR.SYNC.DEFER_BLOCKING 0x1, 0x80 ;  /* 0x0042000000007b1d */ /* 0x000fe20000010000 */
[----:B------:R-:W-:Y:S01]  /*7550*/  UIADD3 UR43, UPT, UPT, UR43, 0x1, URZ ;  /* 0x000000012b2b7890 */ /* 0x000fe2000fffe0ff */
[----:B------:R-:W-:Y:S02]  /*7560*/  IADD3 R27, PT, PT, R27, 0x1, RZ ;  /* 0x000000011b1b7810 */ /* 0x000fe40007ffe0ff */
[----:B------:R-:W-:Y:S01]  /*7570*/  IADD3 R56, PT, PT, R56, 0x1, RZ ;  /* 0x0000000138387810 */ /* 0x000fe20007ffe0ff */
[----:B------:R-:W-:Y:S09]  /*7580*/  UISETP.NE.AND UP0, UPT, UR43, URZ, UPT ;  /* 0x000000ff2b00728c */ /* 0x000ff2000bf05270 */
[----:B------:R-:W-:Y:S05]  /*7590*/  BRA.U !UP0, `(.L_x_137) ;  /* 0x0000000108287547 */ /* 0x000fea000b800000 */
[----:B------:R-:W-:Y:S01]  /*75a0*/  ISETP.NE.AND P0, PT, R64, RZ, PT ;  /* 0x000000ff4000720c */ /* 0x000fe20003f05270 */
[----:B------:R-:W-:Y:S11]  /*75b0*/  IMAD.U32 R0, RZ, RZ, UR37 ;  /* 0x00000025ff007e24 */ /* 0x000ff6000f8e00ff */
[----:B------:R-:W-:Y:S01]  /*75c0*/  @!UPT UIADD3 URZ, UPT, UPT, URZ, URZ, URZ ;  /* 0x000000fffffff290 */ /* 0x000fe2000fffe0ff */
[C---:B------:R-:W-:Y:S01]  /*75d0*/  @P0 LEA R2, R55.reuse, UR42, 0x3 ;  /* 0x0000002a37020c11 */ /* 0x040fe2000f8e18ff */
[----:B------:R-:W-:Y:S04]  /*75e0*/  VIADD R55, R55, 0x1 ;  /* 0x0000000137377836 */ /* 0x000fe80000000000 */
[----:B------:R-:W-:Y:S05]  /*75f0*/  @P0 VIADD R2, R2, 0x2d0 ;  /* 0x000002d002020836 */ /* 0x000fea0000000000 */
[----:B------:R-:W-:Y:S04]  /*7600*/  @P0 PRMT R0, R0, 0x654, R2 ;  /* 0x0000065400000816 */ /* 0x000fe80000000002 */
[----:B------:R3:W-:Y:S01]  /*7610*/  @P0 SYNCS.ARRIVE.TRANS64.RED.A1T0 RZ, [R0+URZ], RZ ;  /* 0x000000ff00ff09a7 */ /* 0x0007e200081004ff */
[C---:B------:R-:W-:Y:S04]  /*7620*/  ISETP.NE.AND P0, PT, R55.reuse, 0x2, PT ;  /* 0x000000023700780c */ /* 0x040fe80003f05270 */
[----:B------:R-:W-:Y:S09]  /*7630*/  SEL R55, R55, RZ, P0 ;  /* 0x000000ff37377207 */ /* 0x000ff20000000000 */
.L_x_137:
[----:B------:R-:W-:Y:S01]  /*7640*/  ISETP.NE.AND P3, PT, R62, RZ, PT ;  /* 0x000000ff3e00720c */ /* 0x000fe20003f65270 */
[----:B------:R-:W-:Y:S01]  /*7650*/  IMAD.IADD R47, R25, 0x1, R31 ;  /* 0x00000001192f7824 */ /* 0x000fe200078e021f */
[----:B------:R-:W-:Y:S01]  /*7660*/  ISETP.NE.AND P0, PT, R63, 0x2, PT ;  /* 0x000000023f00780c */ /* 0x000fe20003f05270 */
[----:B------:R-:W-:Y:S01]  /*7670*/  IMAD.IADD R48, R26, 0x1, R46 ;  /* 0x000000011a307824 */ /* 0x000fe200078e022e */
[----:B------:R-:W-:Y:S02]  /*7680*/  ISETP.NE.AND P1, PT, R27, 0x4, PT ;  /* 0x000000041b00780c */ /* 0x000fe40003f25270 */
[----:B------:R-:W-:Y:S02]  /*7690*/  ISETP.NE.AND P2, PT, R56, 0x2, PT ;  /* 0x000000023800780c */ /* 0x000fe40003f45270 */
[----:B------:R-:W-:Y:S02]  /*76a0*/  SEL R3, RZ, 0x1, P0 ;  /* 0x00000001ff037807 */ /* 0x000fe40000000000 */
[----:B------:R-:W-:Y:S02]  /*76b0*/  SEL R2, RZ, 0x1, P1 ;  /* 0x00000001ff027807 */ /* 0x000fe40000800000 */
[----:B---3--:R-:W-:Y:S02]  /*76c0*/  SEL R0, RZ, 0x1, P2 ;  /* 0x00000001ff007807 */ /* 0x008fe40001000000 */
[----:B------:R-:W-:Y:S02]  /*76d0*/  @P3 R2UR UR36, R54 ;  /* 0x00000000362432ca */ /* 0x000fe400000e0000 */
[----:B------:R-:W-:Y:S02]  /*76e0*/  LOP3.LUT R57, R57, R3, RZ, 0x3c, !PT ;  /* 0x0000000339397212 */ /* 0x000fe400078e3cff */
[----:B------:R-:W-:Y:S02]  /*76f0*/  LOP3.LUT R58, R58, R2, RZ, 0x3c, !PT ;  /* 0x000000023a3a7212 */ /* 0x000fe400078e3cff */
[----:B------:R-:W-:Y:S02]  /*7700*/  LOP3.LUT R59, R59, R0, RZ, 0x3c, !PT ;  /* 0x000000003b3b7212 */ /* 0x000fe400078e3cff */
[----:B------:R-:W-:Y:S02]  /*7710*/  SEL R63, R63, RZ, P0 ;  /* 0x000000ff3f3f7207 */ /* 0x000fe40000000000 */
[----:B------:R-:W-:Y:S02]  /*7720*/  SEL R27, R27, RZ, P1 ;  /* 0x000000ff1b1b7207 */ /* 0x000fe40000800000 */
[----:B------:R-:W-:Y:S01]  /*7730*/  SEL R56, R56, RZ, P2 ;  /* 0x000000ff38387207 */ /* 0x000fe20001000000 */
[----:B------:R-:W-:Y:S06]  /*7740*/  @P3 BRA `(.L_x_138) ;  /* 0xffffffec00083947 */ /* 0x000fec000383ffff */
[----:B------:R-:W-:-:S09]  /*7750*/  UISETP.NE.AND UP0, UPT, UR45, URZ, UPT ;  /* 0x000000ff2d00728c */ /* 0x000fd2000bf05270 */
[----:B------:R-:W-:Y:S05]  /*7760*/  BRA.U !UP0, `(.L_x_139) ;  /* 0x0000000108487547 */ /* 0x000fea000b800000 */
[----:B------:R-:W3:Y:S02]  /*7770*/  LDCU.64 UR4, c[0x0][0x890] ;  /* 0x00011200ff0477ac */ /* 0x000ee40008000a00 */
[----:B---3--:R-:W-:-:S04]  /*7780*/  UISETP.NE.U32.AND UP0, UPT, UR4, URZ, UPT ;  /* 0x000000ff0400728c */ /* 0x008fc8000bf05070 */
[----:B------:R-:W-:-:S09]  /*7790*/  UISETP.NE.AND.EX UP0, UPT, UR5, URZ, UPT, UP0 ;  /* 0x000000ff0500728c */ /* 0x000fd2000bf05300 */
[----:B------:R-:W-:Y:S05]  /*77a0*/  BRA.U UP0, `(.L_x_140) ;  /* 0x00000001000c7547 */ /* 0x000fea000b800000 */
[----:B------:R-:W-:-:S13]  /*77b0*/  FSETP.NEU.AND P0, PT, R30, RZ, PT ;  /* 0x000000ff1e00720b */ /* 0x000fda0003f0d000 */
[----:B------:R-:W-:Y:S05]  /*77c0*/  @!P0 EXIT ;  /* 0x000000000000894d */ /* 0x000fea0003800000 */
[----:B------:R-:W-:Y:S05]  /*77d0*/  BRA `(.L_x_139) ;  /* 0x00000000002c7947 */ /* 0x000fea0003800000 */
.L_x_140:
[----:B------:R-:W-:Y:S01]  /*77e0*/  LOP3.LUT P0, RZ, R49, 0xff, RZ, 0xc0, !PT ;  /* 0x000000ff31ff7812 */ /* 0x000fe2000780c0ff */
[----:B------:R-:W-:-:S12]  /*77f0*/  BSSY.RECONVERGENT B0, `(.L_x_139) ;  /* 0x0000009000007945 */ /* 0x000fd80003800200 */
[----:B------:R-:W-:Y:S05]  /*7800*/  @P0 BRA `(.L_x_141) ;  /* 0x0000000000140947 */ /* 0x000fea0003800000 */
[----:B------:R-:W3:Y:S02]  /*7810*/  LDCU.64 UR4, c[0x0][0x888] ;  /* 0x00011100ff0477ac */ /* 0x000ee40008000a00 */
[----:B---3--:R-:W-:-:S04]  /*7820*/  ISETP.NE.U32.AND P0, PT, RZ, UR4, PT ;  /* 0x00000004ff007c0c */ /* 0x008fc8000bf05070 */
[----:B------:R-:W-:-:S13]  /*7830*/  ISETP.NE.AND.EX P0, PT, RZ, UR5, PT, P0 ;  /* 0x00000005ff007c0c */ /* 0x000fda000bf05300 */
[----:B------:R-:W-:Y:S05]  /*7840*/  @!P0 EXIT ;  /* 0x000000000000894d */ /* 0x000fea0003800000 */
[----:B------:R-:W-:Y:S05]  /*7850*/  BRA `(.L_x_142) ;  /* 0x0000000000087947 */ /* 0x000fea0003800000 */
.L_x_141:
[----:B------:R-:W-:-:S13]  /*7860*/  FSETP.NEU.AND P0, PT, R30, RZ, PT ;  /* 0x000000ff1e00720b */ /* 0x000fda0003f0d000 */
[----:B------:R-:W-:Y:S05]  /*7870*/  @!P0 EXIT ;  /* 0x000000000000894d */ /* 0x000fea0003800000 */
.L_x_142:
[----:B------:R-:W-:Y:S05]  /*7880*/  BSYNC.RECONVERGENT B0 ;  /* 0x0000000000007941 */ /* 0x000fea0003800200 */
.L_x_139:
[----:B------:R-:W-:-:S04]  /*7890*/  DEPBAR.LE SB0, 0x0 ;  /* 0x000080000000791a */ /* 0x000fc80000000000 */
[----:B------:R-:W-:Y:S05]  /*78a0*/  EXIT ;  /* 0x000000000000794d */ /* 0x000fea0003800000 */
.L_x_20:
[----:B--2---:R2:W1:Y:S02]  /*78b0*/  SYNCS.PHASECHK.TRANS64.TRYWAIT P0, [R2+URZ+0x360], R3 ;  /* 0x00036003020075a7 */ /* 0x00446400080011ff */
[----:B-1----:R-:W-:Y:S05]  /*78c0*/  @!P0 NANOSLEEP.SYNCS 0x989680 ;  /* 0x009896800000895d */ /* 0x002fea0003900000 */
[----:B------:R-:W1:Y:S02]  /*78d0*/  @!P0 SYNCS.PHASECHK.TRANS64 P0, [R2+URZ+0x360], R3 ;  /* 0x00036003020085a7 */ /* 0x000e6400080010ff */
[----:B-1----:R-:W-:Y:S05]  /*78e0*/  @!P0 BRA `(.L_x_20) ;  /* 0xfffffffc00f08947 */ /* 0x002fea000383ffff */
[----:B------:R-:W-:Y:S05]  /*78f0*/  BRA `(.L_x_143) ;  /* 0xffffffa000747947 */ /* 0x000fea000383ffff */
.L_x_23:
[----:B-1----:R-:W-:-:S07]  /*7900*/  MOV R2, UR33 ;  /* 0x0000002100027c02 */ /* 0x002fce0008000f00 */
.L_x_144:
[----:B-1----:R1:W2:Y:S02]  /*7910*/  SYNCS.PHASECHK.TRANS64.TRYWAIT P0, [R2+URZ+0x160], R4 ;  /* 0x00016004020075a7 */ /* 0x0022a400080011ff */
[----:B--2---:R-:W-:Y:S05]  /*7920*/  @!P0 NANOSLEEP.SYNCS 0x989680 ;  /* 0x009896800000895d */ /* 0x004fea0003900000 */
[----:B------:R-:W2:Y:S02]  /*7930*/  @!P0 SYNCS.PHASECHK.TRANS64 P0, [R2+URZ+0x160], R4 ;  /* 0x00016004020085a7 */ /* 0x000ea400080010ff */
[----:B--2---:R-:W-:Y:S05]  /*7940*/  @!P0 BRA `(.L_x_144) ;  /* 0xfffffffc00f08947 */ /* 0x004fea000383ffff */
[----:B------:R-:W-:Y:S05]  /*7950*/  BRA `(.L_x_22) ;  /* 0xffffffa000c47947 */ /* 0x000fea000383ffff */
.L_x_29:
[----:B-1----:R-:W-:-:S07]  /*7960*/  MOV R2, UR17 ;  /* 0x0000001100027c02 */ /* 0x002fce0008000f00 */
.L_x_145:
[----:B-1----:R1:W2:Y:S02]  /*7970*/  SYNCS.PHASECHK.TRANS64.TRYWAIT P0, [R2+URZ+0x160], R4 ;  /* 0x00016004020075a7 */ /* 0x0022a400080011ff */
[----:B--2---:R-:W-:Y:S05]  /*7980*/  @!P0 NANOSLEEP.SYNCS 0x989680 ;  /* 0x009896800000895d */ /* 0x004fea0003900000 */
[----:B------:R-:W2:Y:S02]  /*7990*/  @!P0 SYNCS.PHASECHK.TRANS64 P0, [R2+URZ+0x160], R4 ;  /* 0x00016004020085a7 */ /* 0x000ea400080010ff */
[----:B--2---:R-:W-:Y:S05]  /*79a0*/  @!P0 BRA `(.L_x_145) ;  /* 0xfffffffc00f08947 */ /* 0x004fea000383ffff */
[----:B------:R-:W-:Y:S05]  /*79b0*/  BRA `(.L_x_28) ;  /* 0xffffffa4006c7947 */ /* 0x000fea000383ffff */
.L_x_33:
[----:B-1----:R1:W2:Y:S02]  /*79c0*/  SYNCS.PHASECHK.TRANS64.TRYWAIT P0, [R2+URZ+0x2f0], R3 ;  /* 0x0002f003020075a7 */ /* 0x0022a400080011ff */
[----:B--2---:R-:W-:Y:S05]  /*79d0*/  @!P0 NANOSLEEP.SYNCS 0x989680 ;  /* 0x009896800000895d */ /* 0x004fea0003900000 */
[----:B------:R-:W2:Y:S02]  /*79e0*/  @!P0 SYNCS.PHASECHK.TRANS64 P0, [R2+URZ+0x2f0], R3 ;  /* 0x0002f003020085a7 */ /* 0x000ea400080010ff */
[----:B--2---:R-:W-:Y:S05]  /*79f0*/  @!P0 BRA `(.L_x_33) ;  /* 0xfffffffc00f08947 */ /* 0x004fea000383ffff */
[----:B------:R-:W-:Y:S05]  /*7a00*/  BRA `(.L_x_146) ;  /* 0xffffffa400fc7947 */ /* 0x000fea000383ffff */
.L_x_37:
[----:B----4-:R-:W-:-:S07]  /*7a10*/  MOV R0, UR5 ;  /* 0x0000000500007c02 */ /* 0x010fce0008000f00 */
.L_x_147:
[----:B-1----:R1:W2:Y:S02]  /*7a20*/  SYNCS.PHASECHK.TRANS64.TRYWAIT P0, [R0+URZ], R2 ;  /* 0x00000002000075a7 */ /* 0x0022a400080011ff */
[----:B--2---:R-:W-:Y:S05]  /*7a30*/  @!P0 NANOSLEEP.SYNCS 0x989680 ;  /* 0x009896800000895d */ /* 0x004fea0003900000 */
[----:B------:R-:W2:Y:S02]  /*7a40*/  @!P0 SYNCS.PHASECHK.TRANS64 P0, [R0+URZ], R2 ;  /* 0x00000002000085a7 */ /* 0x000ea400080010ff */
[----:B--2---:R-:W-:Y:S05]  /*7a50*/  @!P0 BRA `(.L_x_147) ;  /* 0xfffffffc00f08947 */ /* 0x004fea000383ffff */
[----:B------:R-:W-:Y:S05]  /*7a60*/  BRA `(.L_x_148) ;  /* 0xffffffac006c7947 */ /* 0x000fea000383ffff */
.L_x_38:
[----:B----4-:R-:W-:-:S07]  /*7a70*/  MOV R0, UR5 ;  /* 0x0000000500007c02 */ /* 0x010fce0008000f00 */
.L_x_149:
[----:B-1----:R1:W2:Y:S02]  /*7a80*/  SYNCS.PHASECHK.TRANS64.TRYWAIT P0, [R0+URZ], R3 ;  /* 0x00000003000075a7 */ /* 0x0022a400080011ff */
[----:B--2---:R-:W-:Y:S05]  /*7a90*/  @!P0 NANOSLEEP.SYNCS 0x989680 ;  /* 0x009896800000895d */ /* 0x004fea0003900000 */
[----:B------:R-:W2:Y:S02]  /*7aa0*/  @!P0 SYNCS.PHASECHK.TRANS64 P0, [R0+URZ], R3 ;  /* 0x00000003000085a7 */ /* 0x000ea400080010ff */
[----:B--2---:R-:W-:Y:S05]  /*7ab0*/  @!P0 BRA `(.L_x_149) ;  /* 0xfffffffc00f08947 */ /* 0x004fea000383ffff */
[----:B------:R-:W-:Y:S05]  /*7ac0*/  BRA `(.L_x_150) ;  /* 0xffffffac00787947 */ /* 0x000fea000383ffff */
.L_x_39:
[----:B----4-:R-:W-:-:S07]  /*7ad0*/  MOV R0, UR5 ;  /* 0x0000000500007c02 */ /* 0x010fce0008000f00 */
.L_x_151:
[----:B-1----:R1:W2:Y:S02]  /*7ae0*/  SYNCS.PHASECHK.TRANS64.TRYWAIT P0, [R0+URZ], R3 ;  /* 0x00000003000075a7 */ /* 0x0022a400080011ff */
[----:B--2---:R-:W-:Y:S05]  /*7af0*/  @!P0 NANOSLEEP.SYNCS 0x989680 ;  /* 0x009896800000895d */ /* 0x004fea0003900000 */
[----:B------:R-:W2:Y:S02]  /*7b00*/  @!P0 SYNCS.PHASECHK.TRANS64 P0, [R0+URZ], R3 ;  /* 0x00000003000085a7 */ /* 0x000ea400080010ff */
[----:B--2---:R-:W-:Y:S05]  /*7b10*/  @!P0 BRA `(.L_x_151) ;  /* 0xfffffffc00f08947 */ /* 0x004fea000383ffff */
[----:B------:R-:W-:Y:S05]  /*7b20*/  BRA `(.L_x_152) ;  /* 0xffffffac00847947 */ /* 0x000fea000383ffff */
.L_x_40:
[----:B----4-:R-:W-:-:S07]  /*7b30*/  MOV R0, UR5 ;  /* 0x0000000500007c02 */ /* 0x010fce0008000f00 */
.L_x_153:
[----:B-1----:R1:W2:Y:S02]  /*7b40*/  SYNCS.PHASECHK.TRANS64.TRYWAIT P0, [R0+URZ], R3 ;  /* 0x00000003000075a7 */ /* 0x0022a400080011ff */
[----:B--2---:R-:W-:Y:S05]  /*7b50*/  @!P0 NANOSLEEP.SYNCS 0x989680 ;  /* 0x009896800000895d */ /* 0x004fea0003900000 */
[----:B------:R-:W2:Y:S02]  /*7b60*/  @!P0 SYNCS.PHASECHK.TRANS64 P0, [R0+URZ], R3 ;  /* 0x00000003000085a7 */ /* 0x000ea400080010ff */
[----:B--2---:R-:W-:Y:S05]  /*7b70*/  @!P0 BRA `(.L_x_153) ;  /* 0xfffffffc00f08947 */ /* 0x004fea000383ffff */
[----:B------:R-:W-:Y:S05]  /*7b80*/  BRA `(.L_x_154) ;  /* 0xffffffac00907947 */ /* 0x000fea000383ffff */
.L_x_41:
[----:B----4-:R-:W-:-:S07]  /*7b90*/  MOV R0, UR5 ;  /* 0x0000000500007c02 */ /* 0x010fce0008000f00 */
.L_x_155:
[----:B-1----:R1:W2:Y:S02]  /*7ba0*/  SYNCS.PHASECHK.TRANS64.TRYWAIT P0, [R0+URZ], R3 ;  /* 0x00000003000075a7 */ /* 0x0022a400080011ff */
[----:B--2---:R-:W-:Y:S05]  /*7bb0*/  @!P0 NANOSLEEP.SYNCS 0x989680 ;  /* 0x009896800000895d */ /* 0x004fea0003900000 */
[----:B------:R-:W2:Y:S02]  /*7bc0*/  @!P0 SYNCS.PHASECHK.TRANS64 P0, [R0+URZ], R3 ;  /* 0x00000003000085a7 */ /* 0x000ea400080010ff */
[----:B--2---:R-:W-:Y:S05]  /*7bd0*/  @!P0 BRA `(.L_x_155) ;  /* 0xfffffffc00f08947 */ /* 0x004fea000383ffff */
[----:B------:R-:W-:Y:S05]  /*7be0*/  BRA `(.L_x_156) ;  /* 0xffffffac009c7947 */ /* 0x000fea000383ffff */
.L_x_42:
[----:B----4-:R-:W-:-:S07]  /*7bf0*/  MOV R0, UR5 ;  /* 0x0000000500007c02 */ /* 0x010fce0008000f00 */
.L_x_157:
[----:B-1----:R1:W2:Y:S02]  /*7c00*/  SYNCS.PHASECHK.TRANS64.TRYWAIT P0, [R0+URZ], R3 ;  /* 0x00000003000075a7 */ /* 0x0022a400080011ff */
[----:B--2---:R-:W-:Y:S05]  /*7c10*/  @!P0 NANOSLEEP.SYNCS 0x989680 ;  /* 0x009896800000895d */ /* 0x004fea0003900000 */
[----:B------:R-:W2:Y:S02]  /*7c20*/  @!P0 SYNCS.PHASECHK.TRANS64 P0, [R0+URZ], R3 ;  /* 0x00000003000085a7 */ /* 0x000ea400080010ff */
[----:B--2---:R-:W-:Y:S05]  /*7c30*/  @!P0 BRA `(.L_x_157) ;  /* 0xfffffffc00f08947 */ /* 0x004fea000383ffff */
[----:B------:R-:W-:Y:S05]  /*7c40*/  BRA `(.L_x_158) ;  /* 0xffffffac00a87947 */ /* 0x000fea000383ffff */
.L_x_43:
[----:B----4-:R-:W-:-:S07]  /*7c50*/  MOV R0, UR5 ;  /* 0x0000000500007c02 */ /* 0x010fce0008000f00 */
.L_x_159:
[----:B-1----:R1:W2:Y:S02]  /*7c60*/  SYNCS.PHASECHK.TRANS64.TRYWAIT P0, [R0+URZ], R3 ;  /* 0x00000003000075a7 */ /* 0x0022a400080011ff */
[----:B--2---:R-:W-:Y:S05]  /*7c70*/  @!P0 NANOSLEEP.SYNCS 0x989680 ;  /* 0x009896800000895d */ /* 0x004fea0003900000 */
[----:B------:R-:W2:Y:S02]  /*7c80*/  @!P0 SYNCS.PHASECHK.TRANS64 P0, [R0+URZ], R3 ;  /* 0x00000003000085a7 */ /* 0x000ea400080010ff */
[----:B--2---:R-:W-:Y:S05]  /*7c90*/  @!P0 BRA `(.L_x_159) ;  /* 0xfffffffc00f08947 */ /* 0x004fea000383ffff */
[----:B------:R-:W-:Y:S05]  /*7ca0*/  BRA `(.L_x_160) ;  /* 0xffffffac00b47947 */ /* 0x000fea000383ffff */
.L_x_44:
[----:B----4-:R-:W-:-:S07]  /*7cb0*/  MOV R0, UR5 ;  /* 0x0000000500007c02 */ /* 0x010fce0008000f00 */
.L_x_161:
[----:B-1----:R1:W2:Y:S02]  /*7cc0*/  SYNCS.PHASECHK.TRANS64.TRYWAIT P0, [R0+URZ], R3 ;  /* 0x00000003000075a7 */ /* 0x0022a400080011ff */
[----:B--2---:R-:W-:Y:S05]  /*7cd0*/  @!P0 NANOSLEEP.SYNCS 0x989680 ;  /* 0x009896800000895d */ /* 0x004fea0003900000 */
[----:B------:R-:W2:Y:S02]  /*7ce0*/  @!P0 SYNCS.PHASECHK.TRANS64 P0, [R0+URZ], R3 ;  /* 0x00000003000085a7 */ /* 0x000ea400080010ff */
[----:B--2---:R-:W-:Y:S05]  /*7cf0*/  @!P0 BRA `(.L_x_161) ;  /* 0xfffffffc00f08947 */ /* 0x004fea000383ffff */
[----:B------:R-:W-:Y:S05]  /*7d00*/  BRA `(.L_x_162) ;  /* 0xffffffac00c07947 */ /* 0x000fea000383ffff */
.L_x_45:
[----:B----4-:R-:W-:-:S07]  /*7d10*/  MOV R0, UR5 ;  /* 0x0000000500007c02 */ /* 0x010fce0008000f00 */
.L_x_163:
[----:B-1----:R1:W2:Y:S02]  /*7d20*/  SYNCS.PHASECHK.TRANS64.TRYWAIT P0, [R0+URZ], R3 ;  /* 0x00000003000075a7 */ /* 0x0022a400080011ff */
[----:B--2---:R-:W-:Y:S05]  /*7d30*/  @!P0 NANOSLEEP.SYNCS 0x989680 ;  /* 0x009896800000895d */ /* 0x004fea0003900000 */
[----:B------:R-:W2:Y:S02]  /*7d40*/  @!P0 SYNCS.PHASECHK.TRANS64 P0, [R0+URZ], R3 ;  /* 0x00000003000085a7 */ /* 0x000ea400080010ff */
[----:B--2---:R-:W-:Y:S05]  /*7d50*/  @!P0 BRA `(.L_x_163) ;  /* 0xfffffffc00f08947 */ /* 0x004fea000383ffff */
[----:B------:R-:W-:Y:S05]  /*7d60*/  BRA `(.L_x_164) ;  /* 0xffffffac00cc7947 */ /* 0x000fea000383ffff */
.L_x_46:
[----:B----4-:R-:W-:-:S07]  /*7d70*/  MOV R0, UR5 ;  /* 0x0000000500007c02 */ /* 0x010fce0008000f00 */
.L_x_165:
[----:B-1----:R1:W2:Y:S02]  /*7d80*/  SYNCS.PHASECHK.TRANS64.TRYWAIT P0, [R0+URZ], R3 ;  /* 0x00000003000075a7 */ /* 0x0022a400080011ff */
[----:B--2---:R-:W-:Y:S05]  /*7d90*/  @!P0 NANOSLEEP.SYNCS 0x989680 ;  /* 0x009896800000895d */ /* 0x004fea0003900000 */
[----:B------:R-:W2:Y:S02]  /*7da0*/  @!P0 SYNCS.PHASECHK.TRANS64 P0, [R0+URZ], R3 ;  /* 0x00000003000085a7 */ /* 0x000ea400080010ff */
[----:B--2---:R-:W-:Y:S05]  /*7db0*/  @!P0 BRA `(.L_x_165) ;  /* 0xfffffffc00f08947 */ /* 0x004fea000383ffff */
[----:B------:R-:W-:Y:S05]  /*7dc0*/  BRA `(.L_x_166) ;  /* 0xffffffac00d87947 */ /* 0x000fea000383ffff */
.L_x_47:
[----:B----4-:R-:W-:-:S07]  /*7dd0*/  MOV R0, UR5 ;  /* 0x0000000500007c02 */ /* 0x010fce0008000f00 */
.L_x_167:
[----:B-1----:R1:W2:Y:S02]  /*7de0*/  SYNCS.PHASECHK.TRANS64.TRYWAIT P0, [R0+URZ], R3 ;  /* 0x00000003000075a7 */ /* 0x0022a400080011ff */
[----:B--2---:R-:W-:Y:S05]  /*7df0*/  @!P0 NANOSLEEP.SYNCS 0x989680 ;  /* 0x009896800000895d */ /* 0x004fea0003900000 */
[----:B------:R-:W2:Y:S02]  /*7e00*/  @!P0 SYNCS.PHASECHK.TRANS64 P0, [R0+URZ], R3 ;  /* 0x00000003000085a7 */ /* 0x000ea400080010ff */
[----:B--2---:R-:W-:Y:S05]  /*7e10*/  @!P0 BRA `(.L_x_167) ;  /* 0xfffffffc00f08947 */ /* 0x004fea000383ffff */
[----:B------:R-:W-:Y:S05]  /*7e20*/  BRA `(.L_x_168) ;  /* 0xffffffac00e47947 */ /* 0x000fea000383ffff */
.L_x_48:
[----:B----4-:R-:W-:-:S07]  /*7e30*/  MOV R0, UR5 ;  /* 0x0000000500007c02 */ /* 0x010fce0008000f00 */
.L_x_169:
[----:B-1----:R1:W2:Y:S02]  /*7e40*/  SYNCS.PHASECHK.TRANS64.TRYWAIT P0, [R0+URZ], R3 ;  /* 0x00000003000075a7 */ /* 0x0022a400080011ff */
[----:B--2---:R-:W-:Y:S05]  /*7e50*/  @!P0 NANOSLEEP.SYNCS 0x989680 ;  /* 0x009896800000895d */ /* 0x004fea0003900000 */
[----:B------:R-:W2:Y:S02]  /*7e60*/  @!P0 SYNCS.PHASECHK.TRANS64 P0, [R0+URZ], R3 ;  /* 0x00000003000085a7 */ /* 0x000ea400080010ff */
[----:B--2---:R-:W-:Y:S05]  /*7e70*/  @!P0 BRA `(.L_x_169) ;  /* 0xfffffffc00f08947 */ /* 0x004fea000383ffff */
[----:B------:R-:W-:Y:S05]  /*7e80*/  BRA `(.L_x_170) ;  /* 0xffffffac00f07947 */ /* 0x000fea000383ffff */
.L_x_49:
[----:B----4-:R-:W-:-:S07]  /*7e90*/  MOV R0, UR5 ;  /* 0x0000000500007c02 */ /* 0x010fce0008000f00 */
.L_x_171:
[----:B-1----:R1:W2:Y:S02]  /*7ea0*/  SYNCS.PHASECHK.TRANS64.TRYWAIT P0, [R0+URZ], R3 ;  /* 0x00000003000075a7 */ /* 0x0022a400080011ff */
[----:B--2---:R-:W-:Y:S05]  /*7eb0*/  @!P0 NANOSLEEP.SYNCS 0x989680 ;  /* 0x009896800000895d */ /* 0x004fea0003900000 */
[----:B------:R-:W2:Y:S02]  /*7ec0*/  @!P0 SYNCS.PHASECHK.TRANS64 P0, [R0+URZ], R3 ;  /* 0x00000003000085a7 */ /* 0x000ea400080010ff */
[----:B--2---:R-:W-:Y:S05]  /*7ed0*/  @!P0 BRA `(.L_x_171) ;  /* 0xfffffffc00f08947 */ /* 0x004fea000383ffff */
[----:B------:R-:W-:Y:S05]  /*7ee0*/  BRA `(.L_x_172) ;  /* 0xffffffac00fc7947 */ /* 0x000fea000383ffff */
.L_x_50:
[----:B----4-:R-:W-:-:S07]  /*7ef0*/  MOV R0, UR5 ;  /* 0x0000000500007c02 */ /* 0x010fce0008000f00 */
.L_x_173:
[----:B-1----:R1:W2:Y:S02]  /*7f00*/  SYNCS.PHASECHK.TRANS64.TRYWAIT P0, [R0+URZ], R3 ;  /* 0x00000003000075a7 */ /* 0x0022a400080011ff */
[----:B--2---:R-:W-:Y:S05]  /*7f10*/  @!P0 NANOSLEEP.SYNCS 0x989680 ;  /* 0x009896800000895d */ /* 0x004fea0003900000 */
[----:B------:R-:W2:Y:S02]  /*7f20*/  @!P0 SYNCS.PHASECHK.TRANS64 P0, [R0+URZ], R3 ;  /* 0x00000003000085a7 */ /* 0x000ea400080010ff */
[----:B--2---:R-:W-:Y:S05]  /*7f30*/  @!P0 BRA `(.L_x_173) ;  /* 0xfffffffc00f08947 */ /* 0x004fea000383ffff */
[----:B------:R-:W-:Y:S05]  /*7f40*/  BRA `(.L_x_174) ;  /* 0xffffffb000087947 */ /* 0x000fea000383ffff */
.L_x_51:
[----:B----4-:R-:W-:-:S07]  /*7f50*/  MOV R0, UR5 ;  /* 0x0000000500007c02 */ /* 0x010fce0008000f00 */
.L_x_175:
[----:B-1----:R1:W2:Y:S02]  /*7f60*/  SYNCS.PHASECHK.TRANS64.TRYWAIT P0, [R0+URZ], R3 ;  /* 0x00000003000075a7 */ /* 0x0022a400080011ff */
[----:B--2---:R-:W-:Y:S05]  /*7f70*/  @!P0 NANOSLEEP.SYNCS 0x989680 ;  /* 0x009896800000895d */ /* 0x004fea0003900000 */
[----:B------:R-:W2:Y:S02]  /*7f80*/  @!P0 SYNCS.PHASECHK.TRANS64 P0, [R0+URZ], R3 ;  /* 0x00000003000085a7 */ /* 0x000ea400080010ff */
[----:B--2---:R-:W-:Y:S05]  /*7f90*/  @!P0 BRA `(.L_x_175) ;  /* 0xfffffffc00f08947 */ /* 0x004fea000383ffff */
[----:B------:R-:W-:Y:S05]  /*7fa0*/  BRA `(.L_x_176) ;  /* 0xffffffb000147947 */ /* 0x000fea000383ffff */
.L_x_52:
[----:B----4-:R-:W-:-:S07]  /*7fb0*/  MOV R0, UR5 ;  /* 0x0000000500007c02 */ /* 0x010fce0008000f00 */
.L_x_177:
[----:B-1----:R1:W2:Y:S02]  /*7fc0*/  SYNCS.PHASECHK.TRANS64.TRYWAIT P0, [R0+URZ], R3 ;  /* 0x00000003000075a7 */ /* 0x0022a400080011ff */
[----:B--2---:R-:W-:Y:S05]  /*7fd0*/  @!P0 NANOSLEEP.SYNCS 0x989680 ;  /* 0x009896800000895d */ /* 0x004fea0003900000 */
[----:B------:R-:W2:Y:S02]  /*7fe0*/  @!P0 SYNCS.PHASECHK.TRANS64 P0, [R0+URZ], R3 ;  /* 0x00000003000085a7 */ /* 0x000ea400080010ff */
[----:B--2---:R-:W-:Y:S05]  /*7ff0*/  @!P0 BRA `(.L_x_177) ;  /* 0xfffffffc00f08947 */ /* 0x004fea000383ffff */
[----:B------:R-:W-:Y:S05]  /*8000*/  BRA `(.L_x_178) ;  /* 0xffffffb000207947 */ /* 0x000fea000383ffff */
.L_x_53:
[----:B----4-:R-:W-:-:S07]  /*8010*/  MOV R0, UR5 ;  /* 0x0000000500007c02 */ /* 0x010fce0008000f00 */
.L_x_179:
[----:B-1----:R1:W2:Y:S02]  /*8020*/  SYNCS.PHASECHK.TRANS64.TRYWAIT P0, [R0+URZ], R3 ;  /* 0x00000003000075a7 */ /* 0x0022a400080011ff */
[----:B--2---:R-:W-:Y:S05]  /*8030*/  @!P0 NANOSLEEP.SYNCS 0x989680 ;  /* 0x009896800000895d */ /* 0x004fea0003900000 */
[----:B------:R-:W2:Y:S02]  /*8040*/  @!P0 SYNCS.PHASECHK.TRANS64 P0, [R0+URZ], R3 ;  /* 0x00000003000085a7 */ /* 0x000ea400080010ff */
[----:B--2---:R-:W-:Y:S05]  /*8050*/  @!P0 BRA `(.L_x_179) ;  /* 0xfffffffc00f08947 */ /* 0x004fea000383ffff */
[----:B------:R-:W-:Y:S05]  /*8060*/  BRA `(.L_x_180) ;  /* 0xffffffb0002c7947 */ /* 0x000fea000383ffff */
.L_x_54:
[----:B----4-:R-:W-:-:S07]  /*8070*/  MOV R0, UR5 ;  /* 0x0000000500007c02 */ /* 0x010fce0008000f00 */
.L_x_181:
[----:B-1----:R1:W2:Y:S02]  /*8080*/  SYNCS.PHASECHK.TRANS64.TRYWAIT P0, [R0+URZ], R3 ;  /* 0x00000003000075a7 */ /* 0x0022a400080011ff */
[----:B--2---:R-:W-:Y:S05]  /*8090*/  @!P0 NANOSLEEP.SYNCS 0x989680 ;  /* 0x009896800000895d */ /* 0x004fea0003900000 */
[----:B------:R-:W2:Y:S02]  /*80a0*/  @!P0 SYNCS.PHASECHK.TRANS64 P0, [R0+URZ], R3 ;  /* 0x00000003000085a7 */ /* 0x000ea400080010ff */
[----:B--2---:R-:W-:Y:S05]  /*80b0*/  @!P0 BRA `(.L_x_181) ;  /* 0xfffffffc00f08947 */ /* 0x004fea000383ffff */
[----:B------:R-:W-:Y:S05]  /*80c0*/  BRA `(.L_x_182) ;  /* 0xffffffb000387947 */ /* 0x000fea000383ffff */
.L_x_55:
[----:B----4-:R-:W-:-:S07]  /*80d0*/  MOV R0, UR5 ;  /* 0x0000000500007c02 */ /* 0x010fce0008000f00 */
.L_x_183:
[----:B-1----:R1:W2:Y:S02]  /*80e0*/  SYNCS.PHASECHK.TRANS64.TRYWAIT P0, [R0+URZ], R3 ;  /* 0x00000003000075a7 */ /* 0x0022a400080011ff */
[----:B--2---:R-:W-:Y:S05]  /*80f0*/  @!P0 NANOSLEEP.SYNCS 0x989680 ;  /* 0x009896800000895d */ /* 0x004fea0003900000 */
[----:B------:R-:W2:Y:S02]  /*8100*/  @!P0 SYNCS.PHASECHK.TRANS64 P0, [R0+URZ], R3 ;  /* 0x00000003000085a7 */ /* 0x000ea400080010ff */
[----:B--2---:R-:W-:Y:S05]  /*8110*/  @!P0 BRA `(.L_x_183) ;  /* 0xfffffffc00f08947 */ /* 0x004fea000383ffff */
[----:B------:R-:W-:Y:S05]  /*8120*/  BRA `(.L_x_184) ;  /* 0xffffffb000447947 */ /* 0x000fea000383ffff */
.L_x_56:
[----:B----4-:R-:W-:-:S07]  /*8130*/  MOV R0, UR5 ;  /* 0x0000000500007c02 */ /* 0x010fce0008000f00 */
.L_x_185:
[----:B-1----:R1:W2:Y:S02]  /*8140*/  SYNCS.PHASECHK.TRANS64.TRYWAIT P0, [R0+URZ], R3 ;  /* 0x00000003000075a7 */ /* 0x0022a400080011ff */
[----:B--2---:R-:W-:Y:S05]  /*8150*/  @!P0 NANOSLEEP.SYNCS 0x989680 ;  /* 0x009896800000895d */ /* 0x004fea0003900000 */
[----:B------:R-:W2:Y:S02]  /*8160*/  @!P0 SYNCS.PHASECHK.TRANS64 P0, [R0+URZ], R3 ;  /* 0x00000003000085a7 */ /* 0x000ea400080010ff */
[----:B--2---:R-:W-:Y:S05]  /*8170*/  @!P0 BRA `(.L_x_185) ;  /* 0xfffffffc00f08947 */ /* 0x004fea000383ffff */
[----:B------:R-:W-:Y:S05]  /*8180*/  BRA `(.L_x_186) ;  /* 0xffffffb000507947 */ /* 0x000fea000383ffff */
.L_x_57:
[----:B----4-:R-:W-:-:S07]  /*8190*/  MOV R0, UR5 ;  /* 0x0000000500007c02 */ /* 0x010fce0008000f00 */
.L_x_187:
[----:B-1----:R1:W2:Y:S02]  /*81a0*/  SYNCS.PHASECHK.TRANS64.TRYWAIT P0, [R0+URZ], R3 ;  /* 0x00000003000075a7 */ /* 0x0022a400080011ff */
[----:B--2---:R-:W-:Y:S05]  /*81b0*/  @!P0 NANOSLEEP.SYNCS 0x989680 ;  /* 0x009896800000895d */ /* 0x004fea0003900000 */
[----:B------:R-:W2:Y:S02]  /*81c0*/  @!P0 SYNCS.PHASECHK.TRANS64 P0, [R0+URZ], R3 ;  /* 0x00000003000085a7 */ /* 0x000ea400080010ff */
[----:B--2---:R-:W-:Y:S05]  /*81d0*/  @!P0 BRA `(.L_x_187) ;  /* 0xfffffffc00f08947 */ /* 0x004fea000383ffff */
[----:B------:R-:W-:Y:S05]  /*81e0*/  BRA `(.L_x_188) ;  /* 0xffffffb0005c7947 */ /* 0x000fea000383ffff */
.L_x_58:
[----:B----4-:R-:W-:-:S07]  /*81f0*/  MOV R0, UR5 ;  /* 0x0000000500007c02 */ /* 0x010fce0008000f00 */
.L_x_189:
[----:B-1----:R1:W2:Y:S02]  /*8200*/  SYNCS.PHASECHK.TRANS64.TRYWAIT P0, [R0+URZ], R3 ;  /* 0x00000003000075a7 */ /* 0x0022a400080011ff */
[----:B--2---:R-:W-:Y:S05]  /*8210*/  @!P0 NANOSLEEP.SYNCS 0x989680 ;  /* 0x009896800000895d */ /* 0x004fea0003900000 */
[----:B------:R-:W2:Y:S02]  /*8220*/  @!P0 SYNCS.PHASECHK.TRANS64 P0, [R0+URZ], R3 ;  /* 0x00000003000085a7 */ /* 0x000ea400080010ff */
[----:B--2---:R-:W-:Y:S05]  /*8230*/  @!P0 BRA `(.L_x_189) ;  /* 0xfffffffc00f08947 */ /* 0x004fea000383ffff */
[----:B------:R-:W-:Y:S05]  /*8240*/  BRA `(.L_x_190) ;  /* 0xffffffb000687947 */ /* 0x000fea000383ffff */
.L_x_59:
[----:B----4-:R-:W-:-:S07]  /*8250*/  MOV R0, UR5 ;  /* 0x0000000500007c02 */ /* 0x010fce0008000f00 */
.L_x_191:
[----:B-1----:R1:W2:Y:S02]  /*8260*/  SYNCS.PHASECHK.TRANS64.TRYWAIT P0, [R0+URZ], R3 ;  /* 0x00000003000075a7 */ /* 0x0022a400080011ff */
[----:B--2---:R-:W-:Y:S05]  /*8270*/  @!P0 NANOSLEEP.SYNCS 0x989680 ;  /* 0x009896800000895d */ /* 0x004fea0003900000 */
[----:B------:R-:W2:Y:S02]  /*8280*/  @!P0 SYNCS.PHASECHK.TRANS64 P0, [R0+URZ], R3 ;  /* 0x00000003000085a7 */ /* 0x000ea400080010ff */
[----:B--2---:R-:W-:Y:S05]  /*8290*/  @!P0 BRA `(.L_x_191) ;  /* 0xfffffffc00f08947 */ /* 0x004fea000383ffff */
[----:B------:R-:W-:Y:S05]  /*82a0*/  BRA `(.L_x_192) ;  /* 0xffffffb000747947 */ /* 0x000fea000383ffff */
.L_x_60:
[----:B----4-:R-:W-:-:S07]  /*82b0*/  MOV R0, UR5 ;  /* 0x0000000500007c02 */ /* 0x010fce0008000f00 */
.L_x_193:
[----:B-1----:R1:W2:Y:S02]  /*82c0*/  SYNCS.PHASECHK.TRANS64.TRYWAIT P0, [R0+URZ], R3 ;  /* 0x00000003000075a7 */ /* 0x0022a400080011ff */
[----:B--2---:R-:W-:Y:S05]  /*82d0*/  @!P0 NANOSLEEP.SYNCS 0x989680 ;  /* 0x009896800000895d */ /* 0x004fea0003900000 */
[----:B------:R-:W2:Y:S02]  /*82e0*/  @!P0 SYNCS.PHASECHK.TRANS64 P0, [R0+URZ], R3 ;  /* 0x00000003000085a7 */ /* 0x000ea400080010ff */
[----:B--2---:R-:W-:Y:S05]  /*82f0*/  @!P0 BRA `(.L_x_193) ;  /* 0xfffffffc00f08947 */ /* 0x004fea000383ffff */
[----:B------:R-:W-:Y:S05]  /*8300*/  BRA `(.L_x_194) ;  /* 0xffffffb000807947 */ /* 0x000fea000383ffff */
.L_x_61:
[----:B----4-:R-:W-:-:S07]  /*8310*/  MOV R0, UR5 ;  /* 0x0000000500007c02 */ /* 0x010fce0008000f00 */
.L_x_195:
[----:B-1----:R1:W2:Y:S02]  /*8320*/  SYNCS.PHASECHK.TRANS64.TRYWAIT P0, [R0+URZ], R3 ;  /* 0x00000003000075a7 */ /* 0x0022a400080011ff */
[----:B--2---:R-:W-:Y:S05]  /*8330*/  @!P0 NANOSLEEP.SYNCS 0x989680 ;  /* 0x009896800000895d */ /* 0x004fea0003900000 */
[----:B------:R-:W2:Y:S02]  /*8340*/  @!P0 SYNCS.PHASECHK.TRANS64 P0, [R0+URZ], R3 ;  /* 0x00000003000085a7 */ /* 0x000ea400080010ff */
[----:B--2---:R-:W-:Y:S05]  /*8350*/  @!P0 BRA `(.L_x_195) ;  /* 0xfffffffc00f08947 */ /* 0x004fea000383ffff */
[----:B------:R-:W-:Y:S05]  /*8360*/  BRA `(.L_x_196) ;  /* 0xffffffb0008c7947 */ /* 0x000fea000383ffff */
.L_x_62:
[----:B----4-:R-:W-:-:S07]  /*8370*/  MOV R0, UR5 ;  /* 0x0000000500007c02 */ /* 0x010fce0008000f00 */
.L_x_197:
[----:B-1----:R1:W2:Y:S02]  /*8380*/  SYNCS.PHASECHK.TRANS64.TRYWAIT P0, [R0+URZ], R3 ;  /* 0x00000003000075a7 */ /* 0x0022a400080011ff */
[----:B--2---:R-:W-:Y:S05]  /*8390*/  @!P0 NANOSLEEP.SYNCS 0x989680 ;  /* 0x009896800000895d */ /* 0x004fea0003900000 */
[----:B------:R-:W2:Y:S02]  /*83a0*/  @!P0 SYNCS.PHASECHK.TRANS64 P0, [R0+URZ], R3 ;  /* 0x00000003000085a7 */ /* 0x000ea400080010ff */
[----:B--2---:R-:W-:Y:S05]  /*83b0*/  @!P0 BRA `(.L_x_197) ;  /* 0xfffffffc00f08947 */ /* 0x004fea000383ffff */
[----:B------:R-:W-:Y:S05]  /*83c0*/  BRA `(.L_x_198) ;  /* 0xffffffb000987947 */ /* 0x000fea000383ffff */
.L_x_63:
[----:B----4-:R-:W-:-:S07]  /*83d0*/  MOV R0, UR5 ;  /* 0x0000000500007c02 */ /* 0x010fce0008000f00 */
.L_x_199:
[----:B-1----:R1:W2:Y:S02]  /*83e0*/  SYNCS.PHASECHK.TRANS64.TRYWAIT P0, [R0+URZ], R3 ;  /* 0x00000003000075a7 */ /* 0x0022a400080011ff */
[----:B--2---:R-:W-:Y:S05]  /*83f0*/  @!P0 NANOSLEEP.SYNCS 0x989680 ;  /* 0x009896800000895d */ /* 0x004fea0003900000 */
[----:B------:R-:W2:Y:S02]  /*8400*/  @!P0 SYNCS.PHASECHK.TRANS64 P0, [R0+URZ], R3 ;  /* 0x00000003000085a7 */ /* 0x000ea400080010ff */
[----:B--2---:R-:W-:Y:S05]  /*8410*/  @!P0 BRA `(.L_x_199) ;  /* 0xfffffffc00f08947 */ /* 0x004fea000383ffff */
[----:B------:R-:W-:Y:S05]  /*8420*/  BRA `(.L_x_200) ;  /* 0xffffffb000a47947 */ /* 0x000fea000383ffff */
.L_x_64:
[----:B----4-:R-:W-:-:S07]  /*8430*/  MOV R0, UR5 ;  /* 0x0000000500007c02 */ /* 0x010fce0008000f00 */
.L_x_201:
[----:B-1----:R1:W2:Y:S02]  /*8440*/  SYNCS.PHASECHK.TRANS64.TRYWAIT P0, [R0+URZ], R3 ;  /* 0x00000003000075a7 */ /* 0x0022a400080011ff */
[----:B--2---:R-:W-:Y:S05]  /*8450*/  @!P0 NANOSLEEP.SYNCS 0x989680 ;  /* 0x009896800000895d */ /* 0x004fea0003900000 */
[----:B------:R-:W2:Y:S02]  /*8460*/  @!P0 SYNCS.PHASECHK.TRANS64 P0, [R0+URZ], R3 ;  /* 0x00000003000085a7 */ /* 0x000ea400080010ff */
[----:B--2---:R-:W-:Y:S05]  /*8470*/  @!P0 BRA `(.L_x_201) ;  /* 0xfffffffc00f08947 */ /* 0x004fea000383ffff */
[----:B------:R-:W-:Y:S05]  /*8480*/  BRA `(.L_x_202) ;  /* 0xffffffb000b07947 */ /* 0x000fea000383ffff */
.L_x_65:
[----:B----4-:R-:W-:-:S07]  /*8490*/  MOV R0, UR5 ;  /* 0x0000000500007c02 */ /* 0x010fce0008000f00 */
.L_x_203:
[----:B-1----:R1:W2:Y:S02]  /*84a0*/  SYNCS.PHASECHK.TRANS64.TRYWAIT P0, [R0+URZ], R3 ;  /* 0x00000003000075a7 */ /* 0x0022a400080011ff */
[----:B--2---:R-:W-:Y:S05]  /*84b0*/  @!P0 NANOSLEEP.SYNCS 0x989680 ;  /* 0x009896800000895d */ /* 0x004fea0003900000 */
[----:B------:R-:W2:Y:S02]  /*84c0*/  @!P0 SYNCS.PHASECHK.TRANS64 P0, [R0+URZ], R3 ;  /* 0x00000003000085a7 */ /* 0x000ea400080010ff */
[----:B--2---:R-:W-:Y:S05]  /*84d0*/  @!P0 BRA `(.L_x_203) ;  /* 0xfffffffc00f08947 */ /* 0x004fea000383ffff */
[----:B------:R-:W-:Y:S05]  /*84e0*/  BRA `(.L_x_204) ;  /* 0xffffffb000bc7947 */ /* 0x000fea000383ffff */
.L_x_66:
[----:B----4-:R-:W-:-:S07]  /*84f0*/  MOV R0, UR5 ;  /* 0x0000000500007c02 */ /* 0x010fce0008000f00 */
.L_x_205:
[----:B-1----:R1:W2:Y:S02]  /*8500*/  SYNCS.PHASECHK.TRANS64.TRYWAIT P0, [R0+URZ], R3 ;  /* 0x00000003000075a7 */ /* 0x0022a400080011ff */
[----:B--2---:R-:W-:Y:S05]  /*8510*/  @!P0 NANOSLEEP.SYNCS 0x989680 ;  /* 0x009896800000895d */ /* 0x004fea0003900000 */
[----:B------:R-:W2:Y:S02]  /*8520*/  @!P0 SYNCS.PHASECHK.TRANS64 P0, [R0+URZ], R3 ;  /* 0x00000003000085a7 */ /* 0x000ea400080010ff */
[----:B--2---:R-:W-:Y:S05]  /*8530*/  @!P0 BRA `(.L_x_205) ;  /* 0xfffffffc00f08947 */ /* 0x004fea000383ffff */
[----:B------:R-:W-:Y:S05]  /*8540*/  BRA `(.L_x_206) ;  /* 0xffffffb000c87947 */ /* 0x000fea000383ffff */
.L_x_67:
[----:B----4-:R-:W-:-:S07]  /*8550*/  MOV R0, UR5 ;  /* 0x0000000500007c02 */ /* 0x010fce0008000f00 */
.L_x_207:
[----:B-1----:R1:W2:Y:S02]  /*8560*/  SYNCS.PHASECHK.TRANS64.TRYWAIT P0, [R0+URZ], R3 ;  /* 0x00000003000075a7 */ /* 0x0022a400080011ff */
[----:B--2---:R-:W-:Y:S05]  /*8570*/  @!P0 NANOSLEEP.SYNCS 0x989680 ;  /* 0x009896800000895d */ /* 0x004fea0003900000 */
[----:B------:R-:W2:Y:S02]  /*8580*/  @!P0 SYNCS.PHASECHK.TRANS64 P0, [R0+URZ], R3 ;  /* 0x00000003000085a7 */ /* 0x000ea400080010ff */
[----:B--2---:R-:W-:Y:S05]  /*8590*/  @!P0 BRA `(.L_x_207) ;  /* 0xfffffffc00f08947 */ /* 0x004fea000383ffff */
[----:B------:R-:W-:Y:S05]  /*85a0*/  BRA `(.L_x_208) ;  /* 0xffffffb000d47947 */ /* 0x000fea000383ffff */
.L_x_68:
[----:B----4-:R-:W-:-:S07]  /*85b0*/  MOV R0, UR5 ;  /* 0x0000000500007c02 */ /* 0x010fce0008000f00 */
.L_x_209:
[----:B-1----:R1:W2:Y:S02]  /*85c0*/  SYNCS.PHASECHK.TRANS64.TRYWAIT P0, [R0+URZ], R3 ;  /* 0x00000003000075a7 */ /* 0x0022a400080011ff */
[----:B--2---:R-:W-:Y:S05]  /*85d0*/  @!P0 NANOSLEEP.SYNCS 0x989680 ;  /* 0x009896800000895d */ /* 0x004fea0003900000 */
[----:B------:R-:W2:Y:S02]  /*85e0*/  @!P0 SYNCS.PHASECHK.TRANS64 P0, [R0+URZ], R3 ;  /* 0x00000003000085a7 */ /* 0x000ea400080010ff */
[----:B--2---:R-:W-:Y:S05]  /*85f0*/  @!P0 BRA `(.L_x_209) ;  /* 0xfffffffc00f08947 */ /* 0x004fea000383ffff */
[----:B------:R-:W-:Y:S05]  /*8600*/  BRA `(.L_x_210) ;  /* 0xffffffb000e07947 */ /* 0x000fea000383ffff */
.L_x_69:
[----:B----4-:R-:W-:-:S07]  /*8610*/  MOV R0, UR5 ;  /* 0x0000000500007c02 */ /* 0x010fce0008000f00 */
.L_x_211:
[----:B-1----:R1:W2:Y:S02]  /*8620*/  SYNCS.PHASECHK.TRANS64.TRYWAIT P0, [R0+URZ], R3 ;  /* 0x00000003000075a7 */ /* 0x0022a400080011ff */
[----:B--2---:R-:W-:Y:S05]  /*8630*/  @!P0 NANOSLEEP.SYNCS 0x989680 ;  /* 0x009896800000895d */ /* 0x004fea0003900000 */
[----:B------:R-:W2:Y:S02]  /*8640*/  @!P0 SYNCS.PHASECHK.TRANS64 P0, [R0+URZ], R3 ;  /* 0x00000003000085a7 */ /* 0x000ea400080010ff */
[----:B--2---:R-:W-:Y:S05]  /*8650*/  @!P0 BRA `(.L_x_211) ;  /* 0xfffffffc00f08947 */ /* 0x004fea000383ffff */
[----:B------:R-:W-:Y:S05]  /*8660*/  BRA `(.L_x_212) ;  /* 0xffffffb000ec7947 */ /* 0x000fea000383ffff */
.L_x_70:
[----:B----4-:R-:W-:-:S07]  /*8670*/  MOV R0, UR5 ;  /* 0x0000000500007c02 */ /* 0x010fce0008000f00 */
.L_x_213:
[----:B-1----:R1:W2:Y:S02]  /*8680*/  SYNCS.PHASECHK.TRANS64.TRYWAIT P0, [R0+URZ], R3 ;  /* 0x00000003000075a7 */ /* 0x0022a400080011ff */
[----:B--2---:R-:W-:Y:S05]  /*8690*/  @!P0 NANOSLEEP.SYNCS 0x989680 ;  /* 0x009896800000895d */ /* 0x004fea0003900000 */
[----:B------:R-:W2:Y:S02]  /*86a0*/  @!P0 SYNCS.PHASECHK.TRANS64 P0, [R0+URZ], R3 ;  /* 0x00000003000085a7 */ /* 0x000ea400080010ff */
[----:B--2---:R-:W-:Y:S05]  /*86b0*/  @!P0 BRA `(.L_x_213) ;  /* 0xfffffffc00f08947 */ /* 0x004fea000383ffff */
[----:B------:R-:W-:Y:S05]  /*86c0*/  BRA `(.L_x_214) ;  /* 0xffffffb000f87947 */ /* 0x000fea000383ffff */
.L_x_71:
[----:B----4-:R-:W-:-:S07]  /*86d0*/  MOV R0, UR5 ;  /* 0x0000000500007c02 */ /* 0x010fce0008000f00 */
.L_x_215:
[----:B-1----:R1:W2:Y:S02]  /*86e0*/  SYNCS.PHASECHK.TRANS64.TRYWAIT P0, [R0+URZ], R3 ;  /* 0x00000003000075a7 */ /* 0x0022a400080011ff */
[----:B--2---:R-:W-:Y:S05]  /*86f0*/  @!P0 NANOSLEEP.SYNCS 0x989680 ;  /* 0x009896800000895d */ /* 0x004fea0003900000 */
[----:B------:R-:W2:Y:S02]  /*8700*/  @!P0 SYNCS.PHASECHK.TRANS64 P0, [R0+URZ], R3 ;  /* 0x00000003000085a7 */ /* 0x000ea400080010ff */
[----:B--2---:R-:W-:Y:S05]  /*8710*/  @!P0 BRA `(.L_x_215) ;  /* 0xfffffffc00f08947 */ /* 0x004fea000383ffff */
[----:B------:R-:W-:Y:S05]  /*8720*/  BRA `(.L_x_216) ;  /* 0xffffffb400047947 */ /* 0x000fea000383ffff */
.L_x_72:
[----:B----4-:R-:W-:-:S07]  /*8730*/  MOV R0, UR5 ;  /* 0x0000000500007c02 */ /* 0x010fce0008000f00 */
.L_x_217:
[----:B-1----:R1:W2:Y:S02]  /*8740*/  SYNCS.PHASECHK.TRANS64.TRYWAIT P0, [R0+URZ], R3 ;  /* 0x00000003000075a7 */ /* 0x0022a400080011ff */
[----:B--2---:R-:W-:Y:S05]  /*8750*/  @!P0 NANOSLEEP.SYNCS 0x989680 ;  /* 0x009896800000895d */ /* 0x004fea0003900000 */
[----:B------:R-:W2:Y:S02]  /*8760*/  @!P0 SYNCS.PHASECHK.TRANS64 P0, [R0+URZ], R3 ;  /* 0x00000003000085a7 */ /* 0x000ea400080010ff */
[----:B--2---:R-:W-:Y:S05]  /*8770*/  @!P0 BRA `(.L_x_217) ;  /* 0xfffffffc00f08947 */ /* 0x004fea000383ffff */
[----:B------:R-:W-:Y:S05]  /*8780*/  BRA `(.L_x_218) ;  /* 0xffffffb400107947 */ /* 0x000fea000383ffff */
.L_x_73:
[----:B----4-:R-:W-:-:S07]  /*8790*/  MOV R0, UR5 ;  /* 0x0000000500007c02 */ /* 0x010fce0008000f00 */
.L_x_219:
[----:B-1----:R1:W2:Y:S02]  /*87a0*/  SYNCS.PHASECHK.TRANS64.TRYWAIT P0, [R0+URZ], R3 ;  /* 0x00000003000075a7 */ /* 0x0022a400080011ff */
[----:B--2---:R-:W-:Y:S05]  /*87b0*/  @!P0 NANOSLEEP.SYNCS 0x989680 ;  /* 0x009896800000895d */ /* 0x004fea0003900000 */
[----:B------:R-:W2:Y:S02]  /*87c0*/  @!P0 SYNCS.PHASECHK.TRANS64 P0, [R0+URZ], R3 ;  /* 0x00000003000085a7 */ /* 0x000ea400080010ff */
[----:B--2---:R-:W-:Y:S05]  /*87d0*/  @!P0 BRA `(.L_x_219) ;  /* 0xfffffffc00f08947 */ /* 0x004fea000383ffff */
[----:B------:R-:W-:Y:S05]  /*87e0*/  BRA `(.L_x_220) ;  /* 0xffffffb4001c7947 */ /* 0x000fea000383ffff */
.L_x_74:
[----:B----4-:R-:W-:-:S07]  /*87f0*/  MOV R0, UR5 ;  /* 0x0000000500007c02 */ /* 0x010fce0008000f00 */
.L_x_221:
[----:B-1----:R1:W2:Y:S02]  /*8800*/  SYNCS.PHASECHK.TRANS64.TRYWAIT P0, [R0+URZ], R3 ;  /* 0x00000003000075a7 */ /* 0x0022a400080011ff */
[----:B--2---:R-:W-:Y:S05]  /*8810*/  @!P0 NANOSLEEP.SYNCS 0x989680 ;  /* 0x009896800000895d */ /* 0x004fea0003900000 */
[----:B------:R-:W2:Y:S02]  /*8820*/  @!P0 SYNCS.PHASECHK.TRANS64 P0, [R0+URZ], R3 ;  /* 0x00000003000085a7 */ /* 0x000ea400080010ff */
[----:B--2---:R-:W-:Y:S05]  /*8830*/  @!P0 BRA `(.L_x_221) ;  /* 0xfffffffc00f08947 */ /* 0x004fea000383ffff */
[----:B------:R-:W-:Y:S05]  /*8840*/  BRA `(.L_x_222) ;  /* 0xffffffb400287947 */ /* 0x000fea000383ffff */
.L_x_75:
[----:B----4-:R-:W-:-:S07]  /*8850*/  MOV R0, UR5 ;  /* 0x0000000500007c02 */ /* 0x010fce0008000f00 */
.L_x_223:
[----:B-1----:R1:W2:Y:S02]  /*8860*/  SYNCS.PHASECHK.TRANS64.TRYWAIT P0, [R0+URZ], R3 ;  /* 0x00000003000075a7 */ /* 0x0022a400080011ff */
[----:B--2---:R-:W-:Y:S05]  /*8870*/  @!P0 NANOSLEEP.SYNCS 0x989680 ;  /* 0x009896800000895d */ /* 0x004fea0003900000 */
[----:B------:R-:W2:Y:S02]  /*8880*/  @!P0 SYNCS.PHASECHK.TRANS64 P0, [R0+URZ], R3 ;  /* 0x00000003000085a7 */ /* 0x000ea400080010ff */
[----:B--2---:R-:W-:Y:S05]  /*8890*/  @!P0 BRA `(.L_x_223) ;  /* 0xfffffffc00f08947 */ /* 0x004fea000383ffff */
[----:B------:R-:W-:Y:S05]  /*88a0*/  BRA `(.L_x_224) ;  /* 0xffffffb400347947 */ /* 0x000fea000383ffff */
.L_x_76:
[----:B----4-:R-:W-:-:S07]  /*88b0*/  MOV R0, UR5 ;  /* 0x0000000500007c02 */ /* 0x010fce0008000f00 */
.L_x_225:
[----:B-1----:R1:W2:Y:S02]  /*88c0*/  SYNCS.PHASECHK.TRANS64.TRYWAIT P0, [R0+URZ], R3 ;  /* 0x00000003000075a7 */ /* 0x0022a400080011ff */
[----:B--2---:R-:W-:Y:S05]  /*88d0*/  @!P0 NANOSLEEP.SYNCS 0x989680 ;  /* 0x009896800000895d */ /* 0x004fea0003900000 */
[----:B------:R-:W2:Y:S02]  /*88e0*/  @!P0 SYNCS.PHASECHK.TRANS64 P0, [R0+URZ], R3 ;  /* 0x00000003000085a7 */ /* 0x000ea400080010ff */
[----:B--2---:R-:W-:Y:S05]  /*88f0*/  @!P0 BRA `(.L_x_225) ;  /* 0xfffffffc00f08947 */ /* 0x004fea000383ffff */
[----:B------:R-:W-:Y:S05]  /*8900*/  BRA `(.L_x_226) ;  /* 0xffffffb400407947 */ /* 0x000fea000383ffff */
.L_x_77:
[----:B----4-:R-:W-:-:S07]  /*8910*/  MOV R0, UR5 ;  /* 0x0000000500007c02 */ /* 0x010fce0008000f00 */
.L_x_227:
[----:B-1----:R1:W2:Y:S02]  /*8920*/  SYNCS.PHASECHK.TRANS64.TRYWAIT P0, [R0+URZ], R3 ;  /* 0x00000003000075a7 */ /* 0x0022a400080011ff */
[----:B--2---:R-:W-:Y:S05]  /*8930*/  @!P0 NANOSLEEP.SYNCS 0x989680 ;  /* 0x009896800000895d */ /* 0x004fea0003900000 */
[----:B------:R-:W2:Y:S02]  /*8940*/  @!P0 SYNCS.PHASECHK.TRANS64 P0, [R0+URZ], R3 ;  /* 0x00000003000085a7 */ /* 0x000ea400080010ff */
[----:B--2---:R-:W-:Y:S05]  /*8950*/  @!P0 BRA `(.L_x_227) ;  /* 0xfffffffc00f08947 */ /* 0x004fea000383ffff */
[----:B------:R-:W-:Y:S05]  /*8960*/  BRA `(.L_x_228) ;  /* 0xffffffb4004c7947 */ /* 0x000fea000383ffff */
.L_x_78:
[----:B----4-:R-:W-:-:S07]  /*8970*/  MOV R0, UR5 ;  /* 0x0000000500007c02 */ /* 0x010fce0008000f00 */
.L_x_229:
[----:B-1----:R1:W2:Y:S02]  /*8980*/  SYNCS.PHASECHK.TRANS64.TRYWAIT P0, [R0+URZ], R3 ;  /* 0x00000003000075a7 */ /* 0x0022a400080011ff */
[----:B--2---:R-:W-:Y:S05]  /*8990*/  @!P0 NANOSLEEP.SYNCS 0x989680 ;  /* 0x009896800000895d */ /* 0x004fea0003900000 */
[----:B------:R-:W2:Y:S02]  /*89a0*/  @!P0 SYNCS.PHASECHK.TRANS64 P0, [R0+URZ], R3 ;  /* 0x00000003000085a7 */ /* 0x000ea400080010ff */
[----:B--2---:R-:W-:Y:S05]  /*89b0*/  @!P0 BRA `(.L_x_229) ;  /* 0xfffffffc00f08947 */ /* 0x004fea000383ffff */
[----:B------:R-:W-:Y:S05]  /*89c0*/  BRA `(.L_x_230) ;  /* 0xffffffb400587947 */ /* 0x000fea000383ffff */
.L_x_79:
[----:B----4-:R-:W-:-:S07]  /*89d0*/  MOV R0, UR5 ;  /* 0x0000000500007c02 */ /* 0x010fce0008000f00 */
.L_x_231:
[----:B-1----:R1:W2:Y:S02]  /*89e0*/  SYNCS.PHASECHK.TRANS64.TRYWAIT P0, [R0+URZ], R3 ;  /* 0x00000003000075a7 */ /* 0x0022a400080011ff */
[----:B--2---:R-:W-:Y:S05]  /*89f0*/  @!P0 NANOSLEEP.SYNCS 0x989680 ;  /* 0x009896800000895d */ /* 0x004fea0003900000 */
[----:B------:R-:W2:Y:S02]  /*8a00*/  @!P0 SYNCS.PHASECHK.TRANS64 P0, [R0+URZ], R3 ;  /* 0x00000003000085a7 */ /* 0x000ea400080010ff */
[----:B--2---:R-:W-:Y:S05]  /*8a10*/  @!P0 BRA `(.L_x_231) ;  /* 0xfffffffc00f08947 */ /* 0x004fea000383ffff */
[----:B------:R-:W-:Y:S05]  /*8a20*/  BRA `(.L_x_232) ;  /* 0xffffffb400647947 */ /* 0x000fea000383ffff */
.L_x_82:
[----:B-1----:R1:W2:Y:S02]  /*8a30*/  SYNCS.PHASECHK.TRANS64.TRYWAIT P0, [R0+URZ+0x350], R4 ;  /* 0x00035004000075a7 */ /* 0x0022a400080011ff */
[----:B--2---:R-:W-:Y:S05]  /*8a40*/  @!P0 NANOSLEEP.SYNCS 0x989680 ;  /* 0x009896800000895d */ /* 0x004fea0003900000 */
[----:B------:R-:W2:Y:S02]  /*8a50*/  @!P0 SYNCS.PHASECHK.TRANS64 P0, [R0+URZ+0x350], R4 ;  /* 0x00035004000085a7 */ /* 0x000ea400080010ff */
[----:B--2---:R-:W-:Y:S05]  /*8a60*/  @!P0 BRA `(.L_x_82) ;  /* 0xfffffffc00f08947 */ /* 0x004fea000383ffff */
[----:B------:R-:W-:Y:S05]  /*8a70*/  BRA `(.L_x_233) ;  /* 0xffffffb400c07947 */ /* 0x000fea000383ffff */
.L_x_83:
[----:B------:R-:W-:-:S07]  /*8a80*/  MOV R0, UR5 ;  /* 0x0000000500007c02 */ /* 0x000fce0008000f00 */
.L_x_234:
[----:B-1----:R1:W2:Y:S02]  /*8a90*/  SYNCS.PHASECHK.TRANS64.TRYWAIT P0, [R0+URZ+0x300], R5 ;  /* 0x00030005000075a7 */ /* 0x0022a400080011ff */
[----:B--2---:R-:W-:Y:S05]  /*8aa0*/  @!P0 NANOSLEEP.SYNCS 0x989680 ;  /* 0x009896800000895d */ /* 0x004fea0003900000 */
[----:B------:R-:W2:Y:S02]  /*8ab0*/  @!P0 SYNCS.PHASECHK.TRANS64 P0, [R0+URZ+0x300], R5 ;  /* 0x00030005000085a7 */ /* 0x000ea400080010ff */
[----:B--2---:R-:W-:Y:S05]  /*8ac0*/  @!P0 BRA `(.L_x_234) ;  /* 0xfffffffc00f08947 */ /* 0x004fea000383ffff */
[----:B------:R-:W-:Y:S05]  /*8ad0*/  BRA `(.L_x_235) ;  /* 0xffffffb400d07947 */ /* 0x000fea000383ffff */
.L_x_84:
[----:B-1----:R1:W2:Y:S02]  /*8ae0*/  SYNCS.PHASECHK.TRANS64.TRYWAIT P1, [R0+URZ+0x2f0], R4 ;  /* 0x0002f004000075a7 */ /* 0x0022a400080211ff */
[----:B--2---:R-:W-:Y:S05]  /*8af0*/  @!P1 NANOSLEEP.SYNCS 0x989680 ;  /* 0x009896800000995d */ /* 0x004fea0003900000 */
[----:B------:R-:W2:Y:S02]  /*8b00*/  @!P1 SYNCS.PHASECHK.TRANS64 P1, [R0+URZ+0x2f0], R4 ;  /* 0x0002f004000095a7 */ /* 0x000ea400080210ff */
[----:B--2---:R-:W-:Y:S05]  /*8b10*/  @!P1 BRA `(.L_x_84) ;  /* 0xfffffffc00f09947 */ /* 0x004fea000383ffff */
[----:B------:R-:W-:Y:S05]  /*8b20*/  BRA `(.L_x_236) ;  /* 0xffffffb800007947 */ /* 0x000fea000383ffff */
.L_x_87:
[----:B------:R-:W-:-:S07]  /*8b30*/  MOV R0, UR5 ;  /* 0x0000000500007c02 */ /* 0x000fce0008000f00 */
.L_x_237:
[----:B-1----:R1:W2:Y:S02]  /*8b40*/  SYNCS.PHASECHK.TRANS64.TRYWAIT P0, [R0+URZ+0x300], R2 ;  /* 0x00030002000075a7 */ /* 0x0022a400080011ff */
[----:B--2---:R-:W-:Y:S05]  /*8b50*/  @!P0 NANOSLEEP.SYNCS 0x989680 ;  /* 0x009896800000895d */ /* 0x004fea0003900000 */
[----:B------:R-:W2:Y:S02]  /*8b60*/  @!P0 SYNCS.PHASECHK.TRANS64 P0, [R0+URZ+0x300], R2 ;  /* 0x00030002000085a7 */ /* 0x000ea400080010ff */
[----:B--2---:R-:W-:Y:S05]  /*8b70*/  @!P0 BRA `(.L_x_237) ;  /* 0xfffffffc00f08947 */ /* 0x004fea000383ffff */
[----:B------:R-:W-:Y:S05]  /*8b80*/  BRA `(.L_x_86) ;  /* 0xffffffb800547947 */ /* 0x000fea000383ffff */
.L_x_94:
[----:B-1----:R1:W2:Y:S02]  /*8b90*/  SYNCS.PHASECHK.TRANS64.TRYWAIT P1, [R0+URZ+0x2f0], R2 ;  /* 0x0002f002000075a7 */ /* 0x0022a400080211ff */
[----:B--2---:R-:W-:Y:S05]  /*8ba0*/  @!P1 NANOSLEEP.SYNCS 0x989680 ;  /* 0x009896800000995d */ /* 0x004fea0003900000 */
[----:B------:R-:W2:Y:S02]  /*8bb0*/  @!P1 SYNCS.PHASECHK.TRANS64 P1, [R0+URZ+0x2f0], R2 ;  /* 0x0002f002000095a7 */ /* 0x000ea400080210ff */
[----:B--2---:R-:W-:Y:S05]  /*8bc0*/  @!P1 BRA `(.L_x_94) ;  /* 0xfffffffc00f09947 */ /* 0x004fea000383ffff */
[----:B------:R-:W-:Y:S05]  /*8bd0*/  BRA `(.L_x_238) ;  /* 0xffffffbc00b47947 */ /* 0x000fea000383ffff */
.L_x_95:
[----:B------:R-:W-:-:S07]  /*8be0*/  MOV R2, UR8 ;  /* 0x0000000800027c02 */ /* 0x000fce0008000f00 */
.L_x_239:
[----:B-1----:R1:W2:Y:S02]  /*8bf0*/  SYNCS.PHASECHK.TRANS64.TRYWAIT P0, [R2+URZ+0x330], R0 ;  /* 0x00033000020075a7 */ /* 0x0022a400080011ff */
[----:B--2---:R-:W-:Y:S05]  /*8c00*/  @!P0 NANOSLEEP.SYNCS 0x989680 ;  /* 0x009896800000895d */ /* 0x004fea0003900000 */
[----:B------:R-:W2:Y:S02]  /*8c10*/  @!P0 SYNCS.PHASECHK.TRANS64 P0, [R2+URZ+0x330], R0 ;  /* 0x00033000020085a7 */ /* 0x000ea400080010ff */
[----:B--2---:R-:W-:Y:S05]  /*8c20*/  @!P0 BRA `(.L_x_239) ;  /* 0xfffffffc00f08947 */ /* 0x004fea000383ffff */
[----:B------:R-:W-:Y:S05]  /*8c30*/  BRA `(.L_x_240) ;  /* 0xffffffc000047947 */ /* 0x000fea000383ffff */
.L_x_98:
[----:B------:R-:W-:Y:S07]  /*8c40*/  MOV R0, UR7 ;  /* 0x0000000700007c02 */ /* 0x000fee0008000f00 */
.L_x_241:
[----:B-1----:R1:W2:Y:S02]  /*8c50*/  SYNCS.PHASECHK.TRANS64.TRYWAIT P0, [R0+URZ], R2 ;  /* 0x00000002000075a7 */ /* 0x0022a400080011ff */
[----:B--2---:R-:W-:Y:S05]  /*8c60*/  @!P0 NANOSLEEP.SYNCS 0x989680 ;  /* 0x009896800000895d */ /* 0x004fea0003900000 */
[----:B------:R-:W2:Y:S02]  /*8c70*/  @!P0 SYNCS.PHASECHK.TRANS64 P0, [R0+URZ], R2 ;  /* 0x00000002000085a7 */ /* 0x000ea400080010ff */
[----:B--2---:R-:W-:Y:S05]  /*8c80*/  @!P0 BRA `(.L_x_241) ;  /* 0xfffffffc00f08947 */ /* 0x004fea000383ffff */
[----:B------:R-:W-:Y:S05]  /*8c90*/  BRA `(.L_x_97) ;  /* 0xffffffc000207947 */ /* 0x000fea000383ffff */
.L_x_101:
[----:B------:R-:W-:-:S07]  /*8ca0*/  MOV R0, UR5 ;  /* 0x0000000500007c02 */ /* 0x000fce0008000f00 */
.L_x_242:
[----:B--2---:R2:W3:Y:S02]  /*8cb0*/  SYNCS.PHASECHK.TRANS64.TRYWAIT P0, [R0+URZ], R2 ;  /* 0x00000002000075a7 */ /* 0x0044e400080011ff */
[----:B---3--:R-:W-:Y:S05]  /*8cc0*/  @!P0 NANOSLEEP.SYNCS 0x989680 ;  /* 0x009896800000895d */ /* 0x008fea0003900000 */
[----:B------:R-:W3:Y:S02]  /*8cd0*/  @!P0 SYNCS.PHASECHK.TRANS64 P0, [R0+URZ], R2 ;  /* 0x00000002000085a7 */ /* 0x000ee400080010ff */
[----:B---3--:R-:W-:Y:S05]  /*8ce0*/  @!P0 BRA `(.L_x_242) ;  /* 0xfffffffc00f08947 */ /* 0x008fea000383ffff */
[----:B------:R-:W-:Y:S05]  /*8cf0*/  BRA `(.L_x_243) ;  /* 0xffffffc000d47947 */ /* 0x000fea000383ffff */
.L_x_102:
[----:B------:R-:W-:-:S07]  /*8d00*/  MOV R0, UR5 ;  /* 0x0000000500007c02 */ /* 0x000fce0008000f00 */
.L_x_244:
[----:B-1----:R1:W2:Y:S02]  /*8d10*/  SYNCS.PHASECHK.TRANS64.TRYWAIT P0, [R0+URZ], R3 ;  /* 0x00000003000075a7 */ /* 0x0022a400080011ff */
[----:B--2---:R-:W-:Y:S05]  /*8d20*/  @!P0 NANOSLEEP.SYNCS 0x989680 ;  /* 0x009896800000895d */ /* 0x004fea0003900000 */
[----:B------:R-:W2:Y:S02]  /*8d30*/  @!P0 SYNCS.PHASECHK.TRANS64 P0, [R0+URZ], R3 ;  /* 0x00000003000085a7 */ /* 0x000ea400080010ff */
[----:B--2---:R-:W-:Y:S05]  /*8d40*/  @!P0 BRA `(.L_x_244) ;  /* 0xfffffffc00f08947 */ /* 0x004fea000383ffff */
[----:B------:R-:W-:Y:S05]  /*8d50*/  BRA `(.L_x_245) ;  /* 0xffffffc000e07947 */ /* 0x000fea000383ffff */
.L_x_103:
[----:B------:R-:W-:-:S07]  /*8d60*/  MOV R0, UR5 ;  /* 0x0000000500007c02 */ /* 0x000fce0008000f00 */
.L_x_246:
[----:B-1----:R1:W2:Y:S02]  /*8d70*/  SYNCS.PHASECHK.TRANS64.TRYWAIT P0, [R0+URZ], R3 ;  /* 0x00000003000075a7 */ /* 0x0022a400080011ff */
[----:B--2---:R-:W-:Y:S05]  /*8d80*/  @!P0 NANOSLEEP.SYNCS 0x989680 ;  /* 0x009896800000895d */ /* 0x004fea0003900000 */
[----:B------:R-:W2:Y:S02]  /*8d90*/  @!P0 SYNCS.PHASECHK.TRANS64 P0, [R0+URZ], R3 ;  /* 0x00000003000085a7 */ /* 0x000ea400080010ff */
[----:B--2---:R-:W-:Y:S05]  /*8da0*/  @!P0 BRA `(.L_x_246) ;  /* 0xfffffffc00f08947 */ /* 0x004fea000383ffff */
[----:B------:R-:W-:Y:S05]  /*8db0*/  BRA `(.L_x_247) ;  /* 0xffffffc000ec7947 */ /* 0x000fea000383ffff */
.L_x_104:
[----:B-1----:R-:W-:-:S07]  /*8dc0*/  MOV R0, UR7 ;  /* 0x0000000700007c02 */ /* 0x002fce0008000f00 */
.L_x_248:
[----:B-1----:R1:W2:Y:S02]  /*8dd0*/  SYNCS.PHASECHK.TRANS64.TRYWAIT P0, [R0+URZ], R2 ;  /* 0x00000002000075a7 */ /* 0x0022a400080011ff */
[----:B--2---:R-:W-:Y:S05]  /*8de0*/  @!P0 NANOSLEEP.SYNCS 0x989680 ;  /* 0x009896800000895d */ /* 0x004fea0003900000 */
[----:B------:R-:W2:Y:S02]  /*8df0*/  @!P0 SYNCS.PHASECHK.TRANS64 P0, [R0+URZ], R2 ;  /* 0x00000002000085a7 */ /* 0x000ea400080010ff */
[----:B--2---:R-:W-:Y:S05]  /*8e00*/  @!P0 BRA `(.L_x_248) ;  /* 0xfffffffc00f08947 */ /* 0x004fea000383ffff */
[----:B------:R-:W-:Y:S05]  /*8e10*/  BRA `(.L_x_249) ;  /* 0xffffffc000f87947 */ /* 0x000fea000383ffff */
.L_x_109:
[----:B--2---:R2:W3:Y:S02]  /*8e20*/  SYNCS.PHASECHK.TRANS64.TRYWAIT P0, [R0+URZ+0x2f0], R2 ;  /* 0x0002f002000075a7 */ /* 0x0044e400080011ff */
[----:B---3--:R-:W-:Y:S05]  /*8e30*/  @!P0 NANOSLEEP.SYNCS 0x989680 ;  /* 0x009896800000895d */ /* 0x008fea0003900000 */
[----:B------:R-:W3:Y:S02]  /*8e40*/  @!P0 SYNCS.PHASECHK.TRANS64 P0, [R0+URZ+0x2f0], R2 ;  /* 0x0002f002000085a7 */ /* 0x000ee400080010ff */
[----:B---3--:R-:W-:Y:S05]  /*8e50*/  @!P0 BRA `(.L_x_109) ;  /* 0xfffffffc00f08947 */ /* 0x008fea000383ffff */
[----:B------:R-:W-:Y:S05]  /*8e60*/  BRA `(.L_x_250) ;  /* 0xffffffc400f07947 */ /* 0x000fea000383ffff */
.L_x_112:
[----:B------:R-:W-:Y:S07]  /*8e70*/  MOV R0, UR7 ;  /* 0x0000000700007c02 */ /* 0x000fee0008000f00 */
.L_x_251:
[----:B--2---:R2:W3:Y:S02]  /*8e80*/  SYNCS.PHASECHK.TRANS64.TRYWAIT P0, [R0+URZ+0x2e8], R2 ;  /* 0x0002e802000075a7 */ /* 0x0044e400080011ff */
[----:B---3--:R-:W-:Y:S05]  /*8e90*/  @!P0 NANOSLEEP.SYNCS 0x989680 ;  /* 0x009896800000895d */ /* 0x008fea0003900000 */
[----:B------:R-:W3:Y:S02]  /*8ea0*/  @!P0 SYNCS.PHASECHK.TRANS64 P0, [R0+URZ+0x2e8], R2 ;  /* 0x0002e802000085a7 */ /* 0x000ee400080010ff */
[----:B---3--:R-:W-:Y:S05]  /*8eb0*/  @!P0 BRA `(.L_x_251) ;  /* 0xfffffffc00f08947 */ /* 0x008fea000383ffff */
[----:B------:R-:W-:Y:S05]  /*8ec0*/  BRA `(.L_x_111) ;  /* 0xffffffc800d87947 */ /* 0x000fea000383ffff */
.L_x_115:
[----:B------:R-:W-:Y:S07]  /*8ed0*/  MOV R0, UR13 ;  /* 0x0000000d00007c02 */ /* 0x000fee0008000f00 */
.L_x_252:
[----:B-1----:R1:W2:Y:S02]  /*8ee0*/  SYNCS.PHASECHK.TRANS64.TRYWAIT P2, [R0+URZ+0x2d0], R29 ;  /* 0x0002d01d000075a7 */ /* 0x0022a400080411ff */
[----:B--2---:R-:W-:Y:S05]  /*8ef0*/  @!P2 NANOSLEEP.SYNCS 0x989680 ;  /* 0x009896800000a95d */ /* 0x004fea0003900000 */
[----:B------:R-:W2:Y:S02]  /*8f00*/  @!P2 SYNCS.PHASECHK.TRANS64 P2, [R0+URZ+0x2d0], R29 ;  /* 0x0002d01d0000a5a7 */ /* 0x000ea400080410ff */
[----:B--2---:R-:W-:Y:S05]  /*8f10*/  @!P2 BRA `(.L_x_252) ;  /* 0xfffffffc00f0a947 */ /* 0x004fea000383ffff */
[----:B------:R-:W-:Y:S05]  /*8f20*/  BRA `(.L_x_253) ;  /* 0xffffffcc00747947 */ /* 0x000fea000383ffff */
.L_x_117:
[----:B------:R-:W-:-:S07]  /*8f30*/  MOV R0, UR4 ;  /* 0x0000000400007c02 */ /* 0x000fce0008000f00 */
.L_x_254:
[----:B-1----:R1:W3:Y:S02]  /*8f40*/  SYNCS.PHASECHK.TRANS64.TRYWAIT P0, [R0+URZ], R2 ;  /* 0x00000002000075a7 */ /* 0x0022e400080011ff */
[----:B---3--:R-:W-:Y:S05]  /*8f50*/  @!P0 NANOSLEEP.SYNCS 0x989680 ;  /* 0x009896800000895d */ /* 0x008fea0003900000 */
[----:B------:R-:W3:Y:S02]  /*8f60*/  @!P0 SYNCS.PHASECHK.TRANS64 P0, [R0+URZ], R2 ;  /* 0x00000002000085a7 */ /* 0x000ee400080010ff */
[----:B---3--:R-:W-:Y:S05]  /*8f70*/  @!P0 BRA `(.L_x_254) ;  /* 0xfffffffc00f08947 */ /* 0x008fea000383ffff */
[----:B------:R-:W-:Y:S05]  /*8f80*/  BRA `(.L_x_255) ;  /* 0xffffffd000107947 */ /* 0x000fea000383ffff */
.L_x_119:
[----:B--2---:R2:W4:Y:S02]  /*8f90*/  SYNCS.PHASECHK.TRANS64.TRYWAIT P0, [R0+URZ+0x2f0], R2 ;  /* 0x0002f002000075a7 */ /* 0x00452400080011ff */
[----:B----4-:R-:W-:Y:S05]  /*8fa0*/  @!P0 NANOSLEEP.SYNCS 0x989680 ;  /* 0x009896800000895d */ /* 0x010fea0003900000 */
[----:B------:R-:W4:Y:S02]  /*8fb0*/  @!P0 SYNCS.PHASECHK.TRANS64 P0, [R0+URZ+0x2f0], R2 ;  /* 0x0002f002000085a7 */ /* 0x000f2400080010ff */
[----:B----4-:R-:W-:Y:S05]  /*8fc0*/  @!P0 BRA `(.L_x_119) ;  /* 0xfffffffc00f08947 */ /* 0x010fea000383ffff */
[----:B------:R-:W-:Y:S05]  /*8fd0*/  BRA `(.L_x_256) ;  /* 0xffffffd000f87947 */ /* 0x000fea000383ffff */
.L_x_129:
[----:B-1----:R1:W2:Y:S02]  /*8fe0*/  SYNCS.PHASECHK.TRANS64.TRYWAIT P1, [R3+URZ+0x2c0], R4 ;  /* 0x0002c004030075a7 */ /* 0x0022a400080211ff */
[----:B--2---:R-:W-:Y:S05]  /*8ff0*/  @!P1 NANOSLEEP.SYNCS 0x989680 ;  /* 0x009896800000995d */ /* 0x004fea0003900000 */
[----:B------:R-:W2:Y:S02]  /*9000*/  @!P1 SYNCS.PHASECHK.TRANS64 P1, [R3+URZ+0x2c0], R4 ;  /* 0x0002c004030095a7 */ /* 0x000ea400080210ff */
[----:B--2---:R-:W-:Y:S05]  /*9010*/  @!P1 BRA `(.L_x_129) ;  /* 0xfffffffc00f09947 */ /* 0x004fea000383ffff */
[----:B------:R-:W-:Y:S05]  /*9020*/  BRA `(.L_x_128) ;  /* 0xffffffdc00d87947 */ /* 0x000fea000383ffff */
.L_x_131:
[----:B----4-:R4:W1:Y:S02]  /*9030*/  SYNCS.PHASECHK.TRANS64.TRYWAIT P1, [R67+URZ+0x310], R5 ;  /* 0x00031005430075a7 */ /* 0x01086400080211ff */
[----:B-1----:R-:W-:Y:S05]  /*9040*/  @!P1 NANOSLEEP.SYNCS 0x989680 ;  /* 0x009896800000995d */ /* 0x002fea0003900000 */
[----:B------:R-:W1:Y:S02]  /*9050*/  @!P1 SYNCS.PHASECHK.TRANS64 P1, [R67+URZ+0x310], R5 ;  /* 0x00031005430095a7 */ /* 0x000e6400080210ff */
[----:B-1----:R-:W-:Y:S05]  /*9060*/  @!P1 BRA `(.L_x_131) ;  /* 0xfffffffc00f09947 */ /* 0x002fea000383ffff */
[----:B------:R-:W-:Y:S05]  /*9070*/  BRA `(.L_x_130) ;  /* 0xffffffdc00f07947 */ /* 0x000fea000383ffff */
        .weak           $__internal_0_$__cuda_sm10x_tcgen05_guardrail_trap_col_being_dealloced_not_returned_by_alloc
        .type           $__internal_0_$__cuda_sm10x_tcgen05_guardrail_trap_col_being_dealloced_not_returned_by_alloc,@function
        .size           $__internal_0_$__cuda_sm10x_tcgen05_guardrail_trap_col_being_dealloced_not_returned_by_alloc,($__internal_1_$__cuda_sm10x_tcgen05_guardrail_trap_phase_invalid_during_alloc - $__internal_0_$__cuda_sm10x_tcgen05_guardrail_trap_col_being_dealloced_not_returned_by_alloc)
$__internal_0_$__cuda_sm10x_tcgen05_guardrail_trap_col_being_dealloced_not_returned_by_alloc:
[----:B------:R-:W-:Y:S05]  /*9080*/  BPT.TRAP 0x1 ;  /* 0x000000040000795c */ /* 0x000fea0000300000 */
[----:B------:R-:W-:-:S04]  /*9090*/  HFMA2 R3, -RZ, RZ, 0, 0 ;  /* 0x00000000ff037431 */ /* 0x000fc800000001ff */
[----:B------:R-:W-:Y:S05]  /*90a0*/  RET.REL.NODEC R2 `(_ZN7cutlass13device_kernelINS_4gemm6kernel13GemmUniversalIN4cute5tupleIJiiiiEEENS1_10collective13CollectiveMmaINS1_35MainloopSm100TmaUmmaWarpSpecializedILi44ELi2ELi4ENS5_IJNS4_1CILi1EEESB_SB_EEEEENS5_IJNSA_ILi64EEENSA_ILi16EEENSA_ILi32EEEEEENS_10bfloat16_tENS5_IJlSB_lEEESI_SJ_NS4_8TiledMMAINS4_8MMA_AtomIJNS4_20SM100_MMA_F16BF16_SSISI_SI_fLi64ELi16ELNS4_4UMMA5MajorE0ELSO_0ELNSN_7ScaleInE0ELSP_0EEEEEENS4_6LayoutISC_NS5_IJNSA_ILi0EEEST_ST_EEEEENS5_IJNS4_10UnderscoreESW_SW_EEEEENS4_13SM90_TMA_LOADENS4_14ComposedLayoutINS4_7SwizzleILi2ELi4ELi3EEENS4_18smem_ptr_flag_bitsILi16EEENSS_INS5_IJNSA_ILi8EEESG_EEENS5_IJSG_SB_EEEEEEEvNS4_8identityESZ_S19_vS1A_EENS_8epilogue10collective18CollectiveEpilogueINS1C_23Sm100TmaWarpSpecializedILi2ELi1ELi8ELb1ELb0EEEJSH_NS5_IJNSS_ISE_SB_EENSS_ISF_SB_EEEEESI_SJ_SI_SJ_NS1C_6fusion15FusionCallbacksIS1G_NS1K_17LinearCombinationISI_fSI_fLNS_15FloatRoundStyleE2EEESH_S1J_JEEENS4_5SM1004TMEM4LOAD26SM100_TMEM_LOAD_16dp256b2xESZ_NS10_INS11_ILi1ELi4ELi3EEES14_NSS_INS5_IJS15_SF_EEENS5_IJSF_SB_EEEEEEENS4_17SM75_U32x4_LDSM_NENS4_14SM90_TMA_STOREES1Y_NS4_17SM90_U32x4_STSM_NENS4_39AutoVectorizingCopyWithAssumedAlignmentILi128EEEEEEvvEEEEvNT_6ParamsE) ;  /* 0xffffff6c02d47950 */ /* 0x000fea0003c3ffff */
        .weak           $__internal_1_$__cuda_sm10x_tcgen05_guardrail_trap_phase_invalid_during_alloc
        .type           $__internal_1_$__cuda_sm10x_tcgen05_guardrail_trap_phase_invalid_during_alloc,@function
        .size           $__internal_1_$__cuda_sm10x_tcgen05_guardrail_trap_phase_invalid_during_alloc,($__internal_2_$__cuda_sm10x_tcgen05_guardrail_trap_unallocated_columns_being_dealloced - $__internal_1_$__cuda_sm10x_tcgen05_guardrail_trap_phase_invalid_during_alloc)
$__internal_1_$__cuda_sm10x_tcgen05_guardrail_trap_phase_invalid_during_alloc:
[----:B------:R-:W-:Y:S05]  /*90b0*/  BPT.TRAP 0x1 ;  /* 0x000000040000795c */ /* 0x000fea0000300000 */
[----:B------:R-:W-:-:S04]  /*90c0*/  MOV R3, 0x0 ;  /* 0x0000000000037802 */ /* 0x000fc80000000f00 */
[----:B------:R-:W-:Y:S05]  /*90d0*/  RET.REL.NODEC R2 `(_ZN7cutlass13device_kernelINS_4gemm6kernel13GemmUniversalIN4cute5tupleIJiiiiEEENS1_10collective13CollectiveMmaINS1_35MainloopSm100TmaUmmaWarpSpecializedILi44ELi2ELi4ENS5_IJNS4_1CILi1EEESB_SB_EEEEENS5_IJNSA_ILi64EEENSA_ILi16EEENSA_ILi32EEEEEENS_10bfloat16_tENS5_IJlSB_lEEESI_SJ_NS4_8TiledMMAINS4_8MMA_AtomIJNS4_20SM100_MMA_F16BF16_SSISI_SI_fLi64ELi16ELNS4_4UMMA5MajorE0ELSO_0ELNSN_7ScaleInE0ELSP_0EEEEEENS4_6LayoutISC_NS5_IJNSA_ILi0EEEST_ST_EEEEENS5_IJNS4_10UnderscoreESW_SW_EEEEENS4_13SM90_TMA_LOADENS4_14ComposedLayoutINS4_7SwizzleILi2ELi4ELi3EEENS4_18smem_ptr_flag_bitsILi16EEENSS_INS5_IJNSA_ILi8EEESG_EEENS5_IJSG_SB_EEEEEEEvNS4_8identityESZ_S19_vS1A_EENS_8epilogue10collective18CollectiveEpilogueINS1C_23Sm100TmaWarpSpecializedILi2ELi1ELi8ELb1ELb0EEEJSH_NS5_IJNSS_ISE_SB_EENSS_ISF_SB_EEEEESI_SJ_SI_SJ_NS1C_6fusion15FusionCallbacksIS1G_NS1K_17LinearCombinationISI_fSI_fLNS_15FloatRoundStyleE2EEESH_S1J_JEEENS4_5SM1004TMEM4LOAD26SM100_TMEM_LOAD_16dp256b2xESZ_NS10_INS11_ILi1ELi4ELi3EEES14_NSS_INS5_IJS15_SF_EEENS5_IJSF_SB_EEEEEEENS4_17SM75_U32x4_LDSM_NENS4_14SM90_TMA_STOREES1Y_NS4_17SM90_U32x4_STSM_NENS4_39AutoVectorizingCopyWithAssumedAlignmentILi128EEEEEEvvEEEEvNT_6ParamsE) ;  /* 0xffffff6c02c87950 */ /* 0x000fea0003c3ffff */
        .weak           $__internal_2_$__cuda_sm10x_tcgen05_guardrail_trap_unallocated_columns_being_dealloced
        .type           $__internal_2_$__cuda_sm10x_tcgen05_guardrail_trap_unallocated_columns_being_dealloced,@function
        .size           $__internal_2_$__cuda_sm10x_tcgen05_guardrail_trap_unallocated_columns_being_dealloced,(.L_x_258 - $__internal_2_$__cuda_sm10x_tcgen05_guardrail_trap_unallocated_columns_being_dealloced)
$__internal_2_$__cuda_sm10x_tcgen05_guardrail_trap_unallocated_columns_being_dealloced:
[----:B------:R-:W-:Y:S05]  /*90e0*/  BPT.TRAP 0x1 ;  /* 0x000000040000795c */ /* 0x000fea0000300000 */
[----:B------:R-:W-:-:S04]  /*90f0*/  HFMA2 R3, -RZ, RZ, 0, 0 ;  /* 0x00000000ff037431 */ /* 0x000fc800000001ff */
[----:B------:R-:W-:Y:S05]  /*9100*/  RET.REL.NODEC R2 `(_ZN7cutlass13device_kernelINS_4gemm6kernel13GemmUniversalIN4cute5tupleIJiiiiEEENS1_10collective13CollectiveMmaINS1_35MainloopSm100TmaUmmaWarpSpecializedILi44ELi2ELi4ENS5_IJNS4_1CILi1EEESB_SB_EEEEENS5_IJNSA_ILi64EEENSA_ILi16EEENSA_ILi32EEEEEENS_10bfloat16_tENS5_IJlSB_lEEESI_SJ_NS4_8TiledMMAINS4_8MMA_AtomIJNS4_20SM100_MMA_F16BF16_SSISI_SI_fLi64ELi16ELNS4_4UMMA5MajorE0ELSO_0ELNSN_7ScaleInE0ELSP_0EEEEEENS4_6LayoutISC_NS5_IJNSA_ILi0EEEST_ST_EEEEENS5_IJNS4_10UnderscoreESW_SW_EEEEENS4_13SM90_TMA_LOADENS4_14ComposedLayoutINS4_7SwizzleILi2ELi4ELi3EEENS4_18smem_ptr_flag_bitsILi16EEENSS_INS5_IJNSA_ILi8EEESG_EEENS5_IJSG_SB_EEEEEEEvNS4_8identityESZ_S19_vS1A_EENS_8epilogue10collective18CollectiveEpilogueINS1C_23Sm100TmaWarpSpecializedILi2ELi1ELi8ELb1ELb0EEEJSH_NS5_IJNSS_ISE_SB_EENSS_ISF_SB_EEEEESI_SJ_SI_SJ_NS1C_6fusion15FusionCallbacksIS1G_NS1K_17LinearCombinationISI_fSI_fLNS_15FloatRoundStyleE2EEESH_S1J_JEEENS4_5SM1004TMEM4LOAD26SM100_TMEM_LOAD_16dp256b2xESZ_NS10_INS11_ILi1ELi4ELi3EEES14_NSS_INS5_IJS15_SF_EEENS5_IJSF_SB_EEEEEEENS4_17SM75_U32x4_LDSM_NENS4_14SM90_TMA_STOREES1Y_NS4_17SM90_U32x4_STSM_NENS4_39AutoVectorizingCopyWithAssumedAlignmentILi128EEEEEEvvEEEEvNT_6ParamsE) ;  /* 0xffffff6c02bc7950 */ /* 0x000fea0003c3ffff */
.L_x_257:
[----:B------:R-:W-:-:S00]  /*9110*/  BRA `(.L_x_257) ;  /* 0xfffffffc00fc7947 */ /* 0x000fc0000383ffff */
[----:B------:R-:W-:-:S00]  /*9120*/  NOP ;  /* 0x0000000000007918 */ /* 0x000fc00000000000 */
        /* <DEDUP_REMOVED lines=13> */
.L_x_258:


//--------------------- .nv.global.init           --------------------------
	.section	.nv.global.init,"aw",@progbits
.nv.global.init:
	.type		$str$27,@object
	.size		$str$27,($str$28 - $str$27)
$str$27:
        /*0000*/ 	.byte	0x28, 0x61, 0x64, 0x64, 0x72, 0x65, 0x73, 0x73, 0x20, 0x26, 0x20, 0x6d, 0x61, 0x73, 0x6b, 0x29
        /*0010*/ 	.byte	0x20, 0x3d, 0x3d, 0x20, 0x30, 0x00
	.type		$str$28,@object
	.size		$str$28,($str$26 - $str$28)
$str$28:
        /*0016*/ 	.byte	0x2f, 0x74, 0x6d, 0x70, 0x2f, 0x63, 0x75, 0x74, 0x6c, 0x61, 0x73, 0x73, 0x5f, 0x73, 0x77, 0x65
        /*0026*/ 	.byte	0x65, 0x70, 0x5f, 0x73, 0x72, 0x63, 0x2f, 0x69, 0x6e, 0x63, 0x6c, 0x75, 0x64, 0x65, 0x2f, 0x63
        /*0036*/ 	.byte	0x75, 0x74, 0x65, 0x2f, 0x70, 0x6f, 0x69, 0x6e, 0x74, 0x65, 0x72, 0x5f, 0x66, 0x6c, 0x61, 0x67
        /*0046*/ 	.byte	0x67, 0x65, 0x64, 0x2e, 0x68, 0x70, 0x70, 0x00
	.type		$str$26,@object
	.size		$str$26,($str$25 - $str$26)
$str$26:
        /*004e*/ 	.byte	0x2f, 0x74, 0x6d, 0x70, 0x2f, 0x63, 0x75, 0x74, 0x6c, 0x61, 0x73, 0x73, 0x5f, 0x73, 0x77, 0x65
        /*005e*/ 	.byte	0x65, 0x70, 0x5f, 0x73, 0x72, 0x63, 0x2f, 0x69, 0x6e, 0x63, 0x6c, 0x75, 0x64, 0x65, 0x2f, 0x63
        /*006e*/ 	.byte	0x75, 0x74, 0x65, 0x2f, 0x61, 0x74, 0x6f, 0x6d, 0x2f, 0x63, 0x6f, 0x70, 0x79, 0x5f, 0x74, 0x72
        /*007e*/ 	.byte	0x61, 0x69, 0x74, 0x73, 0x5f, 0x73, 0x6d, 0x31, 0x30, 0x30, 0x2e, 0x68, 0x70, 0x70, 0x00
	.type		$str$25,@object
	.size		$str$25,(__unnamed_1 - $str$25)
$str$25:
        /*008d*/ 	.byte	0x28, 0x28, 0x75, 0x69, 0x6e, 0x74, 0x33, 0x32, 0x5f, 0x74, 0x28, 0x74, 0x68, 0x72, 0x65, 0x61
        /*009d*/ 	.byte	0x64, 0x49, 0x64, 0x78, 0x2e, 0x78, 0x29, 0x20, 0x2f, 0x20, 0x33, 0x32, 0x29, 0x20, 0x25, 0x20
        /*00ad*/ 	.byte	0x34, 0x29, 0x20, 0x3d, 0x3d, 0x20, 0x28, 0x28, 0x28, 0x74, 0x6d, 0x65, 0x6d, 0x5f, 0x61, 0x64
        /*00bd*/ 	.byte	0x64, 0x72, 0x20, 0x3e, 0x3e, 0x20, 0x31, 0x36, 0x29, 0x20, 0x2f, 0x20, 0x33, 0x32, 0x29, 0x20
        /*00cd*/ 	.byte	0x25, 0x20, 0x34, 0x29, 0x00
	.type		__unnamed_1,@object
	.size		__unnamed_1,(__unnamed_2 - __unnamed_1)
__unnamed_1:
        /*00d2*/ 	.byte	0x61, 0x75, 0x74, 0x6f, 0x20, 0x63, 0x75, 0x74, 0x65, 0x3a, 0x3a, 0x61, 0x73, 0x5f, 0x70, 0x6f
        /* <DEDUP_REMOVED lines=24> */
        /*0262*/ 	.byte	0x30, 0x32, 0x34, 0x3e, 0x3e, 0x3e, 0x3e, 0x5d, 0x00
	.type		__unnamed_2,@object
	.size		__unnamed_2,(.L_2 - __unnamed_2)
__unnamed_2:
        /* <DEDUP_REMOVED lines=42> */
        /*050b*/ 	.byte	0x3e, 0x5d, 0x00
.L_2:


//--------------------- .nv.shared._ZN7cutlass13device_kernelINS_4gemm6kernel13GemmUniversalIN4cute5tupleIJiiiiEEENS1_10collective13CollectiveMmaINS1_35MainloopSm100TmaUmmaWarpSpecializedILi44ELi2ELi4ENS5_IJNS4_1CILi1EEESB_SB_EEEEENS5_IJNSA_ILi64EEENSA_ILi16EEENSA_ILi32EEEEEENS_10bfloat16_tENS5_IJlSB_lEEESI_SJ_NS4_8TiledMMAINS4_8MMA_AtomIJNS4_20SM100_MMA_F16BF16_SSISI_SI_fLi64ELi16ELNS4_4UMMA5MajorE0ELSO_0ELNSN_7ScaleInE0ELSP_0EEEEEENS4_6LayoutISC_NS5_IJNSA_ILi0EEEST_ST_EEEEENS5_IJNS4_10UnderscoreESW_SW_EEEEENS4_13SM90_TMA_LOADENS4_14ComposedLayoutINS4_7SwizzleILi2ELi4ELi3EEENS4_18smem_ptr_flag_bitsILi16EEENSS_INS5_IJNSA_ILi8EEESG_EEENS5_IJSG_SB_EEEEEEEvNS4_8identityESZ_S19_vS1A_EENS_8epilogue10collective18CollectiveEpilogueINS1C_23Sm100TmaWarpSpecializedILi2ELi1ELi8ELb1ELb0EEEJSH_NS5_IJNSS_ISE_SB_EENSS_ISF_SB_EEEEESI_SJ_SI_SJ_NS1C_6fusion15FusionCallbacksIS1G_NS1K_17LinearCombinationISI_fSI_fLNS_15FloatRoundStyleE2EEESH_S1J_JEEENS4_5SM1004TMEM4LOAD26SM100_TMEM_LOAD_16dp256b2xESZ_NS10_INS11_ILi1ELi4ELi3EEES14_NSS_INS5_IJS15_SF_EEENS5_IJSF_SB_EEEEEEENS4_17SM75_U32x4_LDSM_NENS4_14SM90_TMA_STOREES1Y_NS4_17SM90_U32x4_STSM_NENS4_39AutoVectorizingCopyWithAssumedAlignmentILi128EEEEEEvvEEEEvNT_6ParamsE --------------------------
	.section	.nv.shared._ZN7cutlass13device_kernelINS_4gemm6kernel13GemmUniversalIN4cute5tupleIJiiiiEEENS1_10collective13CollectiveMmaINS1_35MainloopSm100TmaUmmaWarpSpecializedILi44ELi2ELi4ENS5_IJNS4_1CILi1EEESB_SB_EEEEENS5_IJNSA_ILi64EEENSA_ILi16EEENSA_ILi32EEEEEENS_10bfloat16_tENS5_IJlSB_lEEESI_SJ_NS4_8TiledMMAINS4_8MMA_AtomIJNS4_20SM100_MMA_F16BF16_SSISI_SI_fLi64ELi16ELNS4_4UMMA5MajorE0ELSO_0ELNSN_7ScaleInE0ELSP_0EEEEEENS4_6LayoutISC_NS5_IJNSA_ILi0EEEST_ST_EEEEENS5_IJNS4_10UnderscoreESW_SW_EEEEENS4_13SM90_TMA_LOADENS4_14ComposedLayoutINS4_7SwizzleILi2ELi4ELi3EEENS4_18smem_ptr_flag_bitsILi16EEENSS_INS5_IJNSA_ILi8EEESG_EEENS5_IJSG_SB_EEEEEEEvNS4_8identityESZ_S19_vS1A_EENS_8epilogue10collective18CollectiveEpilogueINS1C_23Sm100TmaWarpSpecializedILi2ELi1ELi8ELb1ELb0EEEJSH_NS5_IJNSS_ISE_SB_EENSS_ISF_SB_EEEEESI_SJ_SI_SJ_NS1C_6fusion15FusionCallbacksIS1G_NS1K_17LinearCombinationISI_fSI_fLNS_15FloatRoundStyleE2EEESH_S1J_JEEENS4_5SM1004TMEM4LOAD26SM100_TMEM_LOAD_16dp256b2xESZ_NS10_INS11_ILi1ELi4ELi3EEES14_NSS_INS5_IJS15_SF_EEENS5_IJSF_SB_EEEEEEENS4_17SM75_U32x4_LDSM_NENS4_14SM90_TMA_STOREES1Y_NS4_17SM90_U32x4_STSM_NENS4_39AutoVectorizingCopyWithAssumedAlignmentILi128EEEEEEvvEEEEvNT_6ParamsE,"aw",@nobits
	.sectionflags	@""
	.align	16
	.zero		1024


//--------------------- .nv.shared.reserved.0     --------------------------
	.section	.nv.shared.reserved.0,"aw",@nobits
	.weak		__nv_reservedSMEM_offset_0_alias
	.size		__nv_reservedSMEM_offset_0_alias, 0, 64
	.other		__nv_reservedSMEM_offset_0_alias,@"STO_CUDA_RESERVED_SHARED STV_DEFAULT"
__nv_reservedSMEM_offset_0_alias:
	.zero		0
.nv.shared.reserved.0:
	.zero		64
	.weak		__nv_reservedSMEM_tcgen05_partition
	.type		__nv_reservedSMEM_tcgen05_partition,@object
	.size		__nv_reservedSMEM_tcgen05_partition,(.L_0 - __nv_reservedSMEM_tcgen05_partition)
__nv_reservedSMEM_tcgen05_partition:
	.zero		32
.L_0:


//--------------------- .nv.global                --------------------------
	.section	.nv.global,"aw",@nobits
.nv.global:
	.type		_ZN40_INTERNAL_9ac9257f_4_k_cu_cc4bd8ff_138334cute1_E,@object
	.size		_ZN40_INTERNAL_9ac9257f_4_k_cu_cc4bd8ff_138334cute1_E,(_ZN40_INTERNAL_9ac9257f_4_k_cu_cc4bd8ff_138334cuda3std3__45__cpo6cbeginE - _ZN40_INTERNAL_9ac9257f_4_k_cu_cc4bd8ff_138334cute1_E)
_ZN40_INTERNAL_9ac9257f_4_k_cu_cc4bd8ff_138334cute1_E:
	.zero		1
	.type		_ZN40_INTERNAL_9ac9257f_4_k_cu_cc4bd8ff_138334cuda3std3__45__cpo6cbeginE,@object
	.size		_ZN40_INTERNAL_9ac9257f_4_k_cu_cc4bd8ff_138334cuda3std3__45__cpo6cbeginE,(_ZN40_INTERNAL_9ac9257f_4_k_cu_cc4bd8ff_138334cuda3std3__48in_placeE - _ZN40_INTERNAL_9ac9257f_4_k_cu_cc4bd8ff_138334cuda3std3__45__cpo6cbeginE)
_ZN40_INTERNAL_9ac9257f_4_k_cu_cc4bd8ff_138334cuda3std3__45__cpo6cbeginE:
	.zero		1
	.type		_ZN40_INTERNAL_9ac9257f_4_k_cu_cc4bd8ff_138334cuda3std3__48in_placeE,@object
	.size		_ZN40_INTERNAL_9ac9257f_4_k_cu_cc4bd8ff_138334cuda3std3__48in_placeE,(_ZN40_INTERNAL_9ac9257f_4_k_cu_cc4bd8ff_138334cuda3std6ranges3__45__cpo9iter_moveE - _ZN40_INTERNAL_9ac9257f_4_k_cu_cc4bd8ff_138334cuda3std3__48in_placeE)
_ZN40_INTERNAL_9ac9257f_4_k_cu_cc4bd8ff_138334cuda3std3__48in_placeE:
	.zero		1
	.type		_ZN40_INTERNAL_9ac9257f_4_k_cu_cc4bd8ff_138334cuda3std6ranges3__45__cpo9iter_moveE,@object
	.size		_ZN40_INTERNAL_9ac9257f_4_k_cu_cc4bd8ff_138334cuda3std6ranges3__45__cpo9iter_moveE,(_ZN40_INTERNAL_9ac9257f_4_k_cu_cc4bd8ff_138334cuda3std3__45__cpo5beginE - _ZN40_INTERNAL_9ac9257f_4_k_cu_cc4bd8ff_138334cuda3std6ranges3__45__cpo9iter_moveE)
_ZN40_INTERNAL_9ac9257f_4_k_cu_cc4bd8ff_138334cuda3std6ranges3__45__cpo9iter_moveE:
	.zero		1
	.type		_ZN40_INTERNAL_9ac9257f_4_k_cu_cc4bd8ff_138334cuda3std3__45__cpo5beginE,@object
	.size		_ZN40_INTERNAL_9ac9257f_4_k_cu_cc4bd8ff_138334cuda3std3__45__cpo5beginE,(_ZN40_INTERNAL_9ac9257f_4_k_cu_cc4bd8ff_138334cuda3std3__442_GLOBAL__N__9ac9257f_4_k_cu_cc4bd8ff_138336ignoreE - _ZN40_INTERNAL_9ac9257f_4_k_cu_cc4bd8ff_138334cuda3std3__45__cpo5beginE)
_ZN40_INTERNAL_9ac9257f_4_k_cu_cc4bd8ff_138334cuda3std3__45__cpo5beginE:
	.zero		1
	.type		_ZN40_INTERNAL_9ac9257f_4_k_cu_cc4bd8ff_138334cuda3std3__442_GLOBAL__N__9ac9257f_4_k_cu_cc4bd8ff_138336ignoreE,@object
	.size		_ZN40_INTERNAL_9ac9257f_4_k_cu_cc4bd8ff_138334cuda3std3__442_GLOBAL__N__9ac9257f_4_k_cu_cc4bd8ff_138336ignoreE,(_ZN40_INTERNAL_9ac9257f_4_k_cu_cc4bd8ff_138334cute7productE - _ZN40_INTERNAL_9ac9257f_4_k_cu_cc4bd8ff_138334cuda3std3__442_GLOBAL__N__9ac9257f_4_k_cu_cc4bd8ff_138336ignoreE)
_ZN40_INTERNAL_9ac9257f_4_k_cu_cc4bd8ff_138334cuda3std3__442_GLOBAL__N__9ac9257f_4_k_cu_cc4bd8ff_138336ignoreE:
	.zero		1
	.type		_ZN40_INTERNAL_9ac9257f_4_k_cu_cc4bd8ff_138334cute7productE,@object
	.size		_ZN40_INTERNAL_9ac9257f_4_k_cu_cc4bd8ff_138334cute7productE,(_ZN40_INTERNAL_9ac9257f_4_k_cu_cc4bd8ff_138334cuda3std3__45__cpo3endE - _ZN40_INTERNAL_9ac9257f_4_k_cu_cc4bd8ff_138334cute7productE)
_ZN40_INTERNAL_9ac9257f_4_k_cu_cc4bd8ff_138334cute7productE:
	.zero		1
	.type		_ZN40_INTERNAL_9ac9257f_4_k_cu_cc4bd8ff_138334cuda3std3__45__cpo3endE,@object
	.size		_ZN40_INTERNAL_9ac9257f_4_k_cu_cc4bd8ff_138334cuda3std3__45__cpo3endE,(_ZN40_INTERNAL_9ac9257f_4_k_cu_cc4bd8ff_138334cuda3std3__419piecewise_constructE - _ZN40_INTERNAL_9ac9257f_4_k_cu_cc4bd8ff_138334cuda3std3__45__cpo3endE)
_ZN40_INTERNAL_9ac9257f_4_k_cu_cc4bd8ff_138334cuda3std3__45__cpo3endE:
	.zero		1
	.type		_ZN40_INTERNAL_9ac9257f_4_k_cu_cc4bd8ff_138334cuda3std3__419piecewise_constructE,@object
	.size		_ZN40_INTERNAL_9ac9257f_4_k_cu_cc4bd8ff_138334cuda3std3__419piecewise_constructE,(_ZN40_INTERNAL_9ac9257f_4_k_cu_cc4bd8ff_138334cuda3std3__45__cpo4cendE - _ZN40_INTERNAL_9ac9257f_4_k_cu_cc4bd8ff_138334cuda3std3__419piecewise_constructE)
_ZN40_INTERNAL_9ac9257f_4_k_cu_cc4bd8ff_138334cuda3std3__419piecewise_constructE:
	.zero		1
	.type		_ZN40_INTERNAL_9ac9257f_4_k_cu_cc4bd8ff_138334cuda3std3__45__cpo4cendE,@object
	.size		_ZN40_INTERNAL_9ac9257f_4_k_cu_cc4bd8ff_138334cuda3std3__45__cpo4cendE,(_ZN40_INTERNAL_9ac9257f_4_k_cu_cc4bd8ff_138334cuda3std6ranges3__45__cpo4swapE - _ZN40_INTERNAL_9ac9257f_4_k_cu_cc4bd8ff_138334cuda3std3__45__cpo4cendE)
_ZN40_INTERNAL_9ac9257f_4_k_cu_cc4bd8ff_138334cuda3std3__45__cpo4cendE:
	.zero		1
	.type		_ZN40_INTERNAL_9ac9257f_4_k_cu_cc4bd8ff_138334cuda3std6ranges3__45__cpo4swapE,@object
	.size		_ZN40_INTERNAL_9ac9257f_4_k_cu_cc4bd8ff_138334cuda3std6ranges3__45__cpo4swapE,(.L_10 - _ZN40_INTERNAL_9ac9257f_4_k_cu_cc4bd8ff_138334cuda3std6ranges3__45__cpo4swapE)
_ZN40_INTERNAL_9ac9257f_4_k_cu_cc4bd8ff_138334cuda3std6ranges3__45__cpo4swapE:
	.zero		1
.L_10:


//--------------------- .nv.constant0._ZN7cutlass13device_kernelINS_4gemm6kernel13GemmUniversalIN4cute5tupleIJiiiiEEENS1_10collective13CollectiveMmaINS1_35MainloopSm100TmaUmmaWarpSpecializedILi44ELi2ELi4ENS5_IJNS4_1CILi1EEESB_SB_EEEEENS5_IJNSA_ILi64EEENSA_ILi16EEENSA_ILi32EEEEEENS_10bfloat16_tENS5_IJlSB_lEEESI_SJ_NS4_8TiledMMAINS4_8MMA_AtomIJNS4_20SM100_MMA_F16BF16_SSISI_SI_fLi64ELi16ELNS4_4UMMA5MajorE0ELSO_0ELNSN_7ScaleInE0ELSP_0EEEEEENS4_6LayoutISC_NS5_IJNSA_ILi0EEEST_ST_EEEEENS5_IJNS4_10UnderscoreESW_SW_EEEEENS4_13SM90_TMA_LOADENS4_14ComposedLayoutINS4_7SwizzleILi2ELi4ELi3EEENS4_18smem_ptr_flag_bitsILi16EEENSS_INS5_IJNSA_ILi8EEESG_EEENS5_IJSG_SB_EEEEEEEvNS4_8identityESZ_S19_vS1A_EENS_8epilogue10collective18CollectiveEpilogueINS1C_23Sm100TmaWarpSpecializedILi2ELi1ELi8ELb1ELb0EEEJSH_NS5_IJNSS_ISE_SB_EENSS_ISF_SB_EEEEESI_SJ_SI_SJ_NS1C_6fusion15FusionCallbacksIS1G_NS1K_17LinearCombinationISI_fSI_fLNS_15FloatRoundStyleE2EEESH_S1J_JEEENS4_5SM1004TMEM4LOAD26SM100_TMEM_LOAD_16dp256b2xESZ_NS10_INS11_ILi1ELi4ELi3EEES14_NSS_INS5_IJS15_SF_EEENS5_IJSF_SB_EEEEEEENS4_17SM75_U32x4_LDSM_NENS4_14SM90_TMA_STOREES1Y_NS4_17SM90_U32x4_STSM_NENS4_39AutoVectorizingCopyWithAssumedAlignmentILi128EEEEEEvvEEEEvNT_6ParamsE --------------------------
	.section	.nv.constant0._ZN7cutlass13device_kernelINS_4gemm6kernel13GemmUniversalIN4cute5tupleIJiiiiEEENS1_10collective13CollectiveMmaINS1_35MainloopSm100TmaUmmaWarpSpecializedILi44ELi2ELi4ENS5_IJNS4_1CILi1EEESB_SB_EEEEENS5_IJNSA_ILi64EEENSA_ILi16EEENSA_ILi32EEEEEENS_10bfloat16_tENS5_IJlSB_lEEESI_SJ_NS4_8TiledMMAINS4_8MMA_AtomIJNS4_20SM100_MMA_F16BF16_SSISI_SI_fLi64ELi16ELNS4_4UMMA5MajorE0ELSO_0ELNSN_7ScaleInE0ELSP_0EEEEEENS4_6LayoutISC_NS5_IJNSA_ILi0EEEST_ST_EEEEENS5_IJNS4_10UnderscoreESW_SW_EEEEENS4_13SM90_TMA_LOADENS4_14ComposedLayoutINS4_7SwizzleILi2ELi4ELi3EEENS4_18smem_ptr_flag_bitsILi16EEENSS_INS5_IJNSA_ILi8EEESG_EEENS5_IJSG_SB_EEEEEEEvNS4_8identityESZ_S19_vS1A_EENS_8epilogue10collective18CollectiveEpilogueINS1C_23Sm100TmaWarpSpecializedILi2ELi1ELi8ELb1ELb0EEEJSH_NS5_IJNSS_ISE_SB_EENSS_ISF_SB_EEEEESI_SJ_SI_SJ_NS1C_6fusion15FusionCallbacksIS1G_NS1K_17LinearCombinationISI_fSI_fLNS_15FloatRoundStyleE2EEESH_S1J_JEEENS4_5SM1004TMEM4LOAD26SM100_TMEM_LOAD_16dp256b2xESZ_NS10_INS11_ILi1ELi4ELi3EEES14_NSS_INS5_IJS15_SF_EEENS5_IJSF_SB_EEEEEEENS4_17SM75_U32x4_LDSM_NENS4_14SM90_TMA_STOREES1Y_NS4_17SM90_U32x4_STSM_NENS4_39AutoVectorizingCopyWithAssumedAlignmentILi128EEEEEEvvEEEEvNT_6ParamsE,"a",@progbits
	.sectionflags	@""
	.align	4
.nv.constant0._ZN7cutlass13device_kernelINS_4gemm6kernel13GemmUniversalIN4cute5tupleIJiiiiEEENS1_10collective13CollectiveMmaINS1_35MainloopSm100TmaUmmaWarpSpecializedILi44ELi2ELi4ENS5_IJNS4_1CILi1EEESB_SB_EEEEENS5_IJNSA_ILi64EEENSA_ILi16EEENSA_ILi32EEEEEENS_10bfloat16_tENS5_IJlSB_lEEESI_SJ_NS4_8TiledMMAINS4_8MMA_AtomIJNS4_20SM100_MMA_F16BF16_SSISI_SI_fLi64ELi16ELNS4_4UMMA5MajorE0ELSO_0ELNSN_7ScaleInE0ELSP_0EEEEEENS4_6LayoutISC_NS5_IJNSA_ILi0EEEST_ST_EEEEENS5_IJNS4_10UnderscoreESW_SW_EEEEENS4_13SM90_TMA_LOADENS4_14ComposedLayoutINS4_7SwizzleILi2ELi4ELi3EEENS4_18smem_ptr_flag_bitsILi16EEENSS_INS5_IJNSA_ILi8EEESG_EEENS5_IJSG_SB_EEEEEEEvNS4_8identityESZ_S19_vS1A_EENS_8epilogue10collective18CollectiveEpilogueINS1C_23Sm100TmaWarpSpecializedILi2ELi1ELi8ELb1ELb0EEEJSH_NS5_IJNSS_ISE_SB_EENSS_ISF_SB_EEEEESI_SJ_SI_SJ_NS1C_6fusion15FusionCallbacksIS1G_NS1K_17LinearCombinationISI_fSI_fLNS_15FloatRoundStyleE2EEESH_S1J_JEEENS4_5SM1004TMEM4LOAD26SM100_TMEM_LOAD_16dp256b2xESZ_NS10_INS11_ILi1ELi4ELi3EEES14_NSS_INS5_IJS15_SF_EEENS5_IJSF_SB_EEEEEEENS4_17SM75_U32x4_LDSM_NENS4_14SM90_TMA_STOREES1Y_NS4_17SM90_U32x4_STSM_NENS4_39AutoVectorizingCopyWithAssumedAlignmentILi128EEEEEEvvEEEEvNT_6ParamsE:
	.zero		2944


//--------------------- SYMBOLS --------------------------

	.type		.nv.reservedSmem.offset0,@object
	.size		.nv.reservedSmem.offset0,0x4
	.type		.nv.reservedSmem.cap,@object
	.size		.nv.reservedSmem.cap,0x4
	.type		__assertfail,@function
